//
// Generated by NVIDIA NVVM Compiler
//
// Compiler Build ID: CL-36424714
// Cuda compilation tools, release 13.0, V13.0.88
// Based on NVVM 20.0.0
//

.version 9.0
.target sm_100
.address_size 64

	// .globl	_ZN3cub18CUB_300001_SM_10006detail11EmptyKernelIvEEvv
.global .align 1 .b8 _ZN34_INTERNAL_9ed45a8f_4_k_cu_82ea59474cuda3std3__45__cpo5beginE[1];
.global .align 1 .b8 _ZN34_INTERNAL_9ed45a8f_4_k_cu_82ea59474cuda3std3__45__cpo3endE[1];
.global .align 1 .b8 _ZN34_INTERNAL_9ed45a8f_4_k_cu_82ea59474cuda3std3__45__cpo6cbeginE[1];
.global .align 1 .b8 _ZN34_INTERNAL_9ed45a8f_4_k_cu_82ea59474cuda3std3__45__cpo4cendE[1];
.global .align 1 .b8 _ZN34_INTERNAL_9ed45a8f_4_k_cu_82ea59474cuda3std3__45__cpo6rbeginE[1];
.global .align 1 .b8 _ZN34_INTERNAL_9ed45a8f_4_k_cu_82ea59474cuda3std3__45__cpo4rendE[1];
.global .align 1 .b8 _ZN34_INTERNAL_9ed45a8f_4_k_cu_82ea59474cuda3std3__45__cpo7crbeginE[1];
.global .align 1 .b8 _ZN34_INTERNAL_9ed45a8f_4_k_cu_82ea59474cuda3std3__45__cpo5crendE[1];
.global .align 1 .b8 _ZN34_INTERNAL_9ed45a8f_4_k_cu_82ea59474cuda3std3__436_GLOBAL__N__9ed45a8f_4_k_cu_82ea59476ignoreE[1];
.global .align 1 .b8 _ZN34_INTERNAL_9ed45a8f_4_k_cu_82ea59474cuda3std3__419piecewise_constructE[1];
.global .align 1 .b8 _ZN34_INTERNAL_9ed45a8f_4_k_cu_82ea59474cuda3std3__48in_placeE[1];
.global .align 1 .b8 _ZN34_INTERNAL_9ed45a8f_4_k_cu_82ea59474cuda3std3__420unreachable_sentinelE[1];
.global .align 1 .b8 _ZN34_INTERNAL_9ed45a8f_4_k_cu_82ea59474cuda3std3__47nulloptE[1];
.global .align 1 .b8 _ZN34_INTERNAL_9ed45a8f_4_k_cu_82ea59474cuda3std3__48unexpectE[1];
.global .align 1 .b8 _ZN34_INTERNAL_9ed45a8f_4_k_cu_82ea59474cuda3std6ranges3__45__cpo4swapE[1];
.global .align 1 .b8 _ZN34_INTERNAL_9ed45a8f_4_k_cu_82ea59474cuda3std6ranges3__45__cpo9iter_moveE[1];
.global .align 1 .b8 _ZN34_INTERNAL_9ed45a8f_4_k_cu_82ea59474cuda3std6ranges3__45__cpo5beginE[1];
.global .align 1 .b8 _ZN34_INTERNAL_9ed45a8f_4_k_cu_82ea59474cuda3std6ranges3__45__cpo3endE[1];
.global .align 1 .b8 _ZN34_INTERNAL_9ed45a8f_4_k_cu_82ea59474cuda3std6ranges3__45__cpo6cbeginE[1];
.global .align 1 .b8 _ZN34_INTERNAL_9ed45a8f_4_k_cu_82ea59474cuda3std6ranges3__45__cpo4cendE[1];
.global .align 1 .b8 _ZN34_INTERNAL_9ed45a8f_4_k_cu_82ea59474cuda3std6ranges3__45__cpo7advanceE[1];
.global .align 1 .b8 _ZN34_INTERNAL_9ed45a8f_4_k_cu_82ea59474cuda3std6ranges3__45__cpo9iter_swapE[1];
.global .align 1 .b8 _ZN34_INTERNAL_9ed45a8f_4_k_cu_82ea59474cuda3std6ranges3__45__cpo4nextE[1];
.global .align 1 .b8 _ZN34_INTERNAL_9ed45a8f_4_k_cu_82ea59474cuda3std6ranges3__45__cpo4prevE[1];
.global .align 1 .b8 _ZN34_INTERNAL_9ed45a8f_4_k_cu_82ea59474cuda3std6ranges3__45__cpo4dataE[1];
.global .align 1 .b8 _ZN34_INTERNAL_9ed45a8f_4_k_cu_82ea59474cuda3std6ranges3__45__cpo5cdataE[1];
.global .align 1 .b8 _ZN34_INTERNAL_9ed45a8f_4_k_cu_82ea59474cuda3std6ranges3__45__cpo4sizeE[1];
.global .align 1 .b8 _ZN34_INTERNAL_9ed45a8f_4_k_cu_82ea59474cuda3std6ranges3__45__cpo5ssizeE[1];
.global .align 1 .b8 _ZN34_INTERNAL_9ed45a8f_4_k_cu_82ea59474cuda3std6ranges3__45__cpo8distanceE[1];
.global .align 1 .b8 _ZN34_INTERNAL_9ed45a8f_4_k_cu_82ea59476thrust24THRUST_300001_SM_1000_NS8cuda_cub3parE[1];
.global .align 1 .b8 _ZN34_INTERNAL_9ed45a8f_4_k_cu_82ea59476thrust24THRUST_300001_SM_1000_NS8cuda_cub10par_nosyncE[1];
.global .align 1 .b8 _ZN34_INTERNAL_9ed45a8f_4_k_cu_82ea59476thrust24THRUST_300001_SM_1000_NS6system6detail10sequential3seqE[1];
.global .align 1 .b8 _ZN34_INTERNAL_9ed45a8f_4_k_cu_82ea59476thrust24THRUST_300001_SM_1000_NS12placeholders2_1E[1];
.global .align 1 .b8 _ZN34_INTERNAL_9ed45a8f_4_k_cu_82ea59476thrust24THRUST_300001_SM_1000_NS12placeholders2_2E[1];
.global .align 1 .b8 _ZN34_INTERNAL_9ed45a8f_4_k_cu_82ea59476thrust24THRUST_300001_SM_1000_NS12placeholders2_3E[1];
.global .align 1 .b8 _ZN34_INTERNAL_9ed45a8f_4_k_cu_82ea59476thrust24THRUST_300001_SM_1000_NS12placeholders2_4E[1];
.global .align 1 .b8 _ZN34_INTERNAL_9ed45a8f_4_k_cu_82ea59476thrust24THRUST_300001_SM_1000_NS12placeholders2_5E[1];
.global .align 1 .b8 _ZN34_INTERNAL_9ed45a8f_4_k_cu_82ea59476thrust24THRUST_300001_SM_1000_NS12placeholders2_6E[1];
.global .align 1 .b8 _ZN34_INTERNAL_9ed45a8f_4_k_cu_82ea59476thrust24THRUST_300001_SM_1000_NS12placeholders2_7E[1];
.global .align 1 .b8 _ZN34_INTERNAL_9ed45a8f_4_k_cu_82ea59476thrust24THRUST_300001_SM_1000_NS12placeholders2_8E[1];
.global .align 1 .b8 _ZN34_INTERNAL_9ed45a8f_4_k_cu_82ea59476thrust24THRUST_300001_SM_1000_NS12placeholders2_9E[1];
.global .align 1 .b8 _ZN34_INTERNAL_9ed45a8f_4_k_cu_82ea59476thrust24THRUST_300001_SM_1000_NS12placeholders3_10E[1];
.global .align 1 .b8 _ZN34_INTERNAL_9ed45a8f_4_k_cu_82ea59476thrust24THRUST_300001_SM_1000_NS3seqE[1];

.visible .entry _ZN3cub18CUB_300001_SM_10006detail11EmptyKernelIvEEvv()
{


	ret;

}
	// .globl	_ZN3cub18CUB_300001_SM_10006detail8for_each13static_kernelINS2_12policy_hub_t12policy_500_tEmN6thrust24THRUST_300001_SM_1000_NS8cuda_cub6__fill7functorINS7_6detail15normal_iteratorINS7_10device_ptrIfEEEEfEEEEvT0_T1_
.visible .entry _ZN3cub18CUB_300001_SM_10006detail8for_each13static_kernelINS2_12policy_hub_t12policy_500_tEmN6thrust24THRUST_300001_SM_1000_NS8cuda_cub6__fill7functorINS7_6detail15normal_iteratorINS7_10device_ptrIfEEEEfEEEEvT0_T1_(
	.param .u64 _ZN3cub18CUB_300001_SM_10006detail8for_each13static_kernelINS2_12policy_hub_t12policy_500_tEmN6thrust24THRUST_300001_SM_1000_NS8cuda_cub6__fill7functorINS7_6detail15normal_iteratorINS7_10device_ptrIfEEEEfEEEEvT0_T1__param_0,
	.param .align 8 .b8 _ZN3cub18CUB_300001_SM_10006detail8for_each13static_kernelINS2_12policy_hub_t12policy_500_tEmN6thrust24THRUST_300001_SM_1000_NS8cuda_cub6__fill7functorINS7_6detail15normal_iteratorINS7_10device_ptrIfEEEEfEEEEvT0_T1__param_1[16]
)
.maxntid 256
{
	.reg .pred 	%p<4>;
	.reg .b16 	%rs<5>;
	.reg .b32 	%r<10>;
	.reg .b32 	%f<3>;
	.reg .b64 	%rd<16>;

	ld.param.f32 	%f2, [_ZN3cub18CUB_300001_SM_10006detail8for_each13static_kernelINS2_12policy_hub_t12policy_500_tEmN6thrust24THRUST_300001_SM_1000_NS8cuda_cub6__fill7functorINS7_6detail15normal_iteratorINS7_10device_ptrIfEEEEfEEEEvT0_T1__param_1+8];
	ld.param.u64 	%rd4, [_ZN3cub18CUB_300001_SM_10006detail8for_each13static_kernelINS2_12policy_hub_t12policy_500_tEmN6thrust24THRUST_300001_SM_1000_NS8cuda_cub6__fill7functorINS7_6detail15normal_iteratorINS7_10device_ptrIfEEEEfEEEEvT0_T1__param_1];
	ld.param.u64 	%rd5, [_ZN3cub18CUB_300001_SM_10006detail8for_each13static_kernelINS2_12policy_hub_t12policy_500_tEmN6thrust24THRUST_300001_SM_1000_NS8cuda_cub6__fill7functorINS7_6detail15normal_iteratorINS7_10device_ptrIfEEEEfEEEEvT0_T1__param_0];
	mov.u32 	%r7, %ctaid.x;
	mul.wide.u32 	%rd1, %r7, 512;
	sub.s64 	%rd2, %rd5, %rd1;
	setp.lt.u64 	%p1, %rd2, 512;
	@%p1 bra 	$L__BB1_2;
	mov.u32 	%r9, %tid.x;
	cvta.to.global.u64 	%rd11, %rd4;
	cvt.u64.u32 	%rd12, %r9;
	add.s64 	%rd13, %rd1, %rd12;
	shl.b64 	%rd14, %rd13, 2;
	add.s64 	%rd15, %rd11, %rd14;
	st.global.f32 	[%rd15], %f2;
	st.global.f32 	[%rd15+1024], %f2;
	bra.uni 	$L__BB1_6;
$L__BB1_2:
	cvta.to.global.u64 	%rd6, %rd4;
	mov.u32 	%r1, %tid.x;
	cvt.u64.u32 	%rd7, %r1;
	setp.le.u64 	%p2, %rd2, %rd7;
	add.s64 	%rd8, %rd1, %rd7;
	shl.b64 	%rd9, %rd8, 2;
	add.s64 	%rd3, %rd6, %rd9;
	@%p2 bra 	$L__BB1_4;
	st.global.f32 	[%rd3], %f2;
$L__BB1_4:
	add.s32 	%r8, %r1, 256;
	cvt.u64.u32 	%rd10, %r8;
	setp.le.u64 	%p3, %rd2, %rd10;
	@%p3 bra 	$L__BB1_6;
	st.global.f32 	[%rd3+1024], %f2;
$L__BB1_6:
	ret;

}
	// .globl	_ZN3cub18CUB_300001_SM_10006detail8for_each13static_kernelINS2_12policy_hub_t12policy_500_tEmN6thrust24THRUST_300001_SM_1000_NS8cuda_cub20__uninitialized_fill7functorINS7_10device_ptrIfEEfEEEEvT0_T1_
.visible .entry _ZN3cub18CUB_300001_SM_10006detail8for_each13static_kernelINS2_12policy_hub_t12policy_500_tEmN6thrust24THRUST_300001_SM_1000_NS8cuda_cub20__uninitialized_fill7functorINS7_10device_ptrIfEEfEEEEvT0_T1_(
	.param .u64 _ZN3cub18CUB_300001_SM_10006detail8for_each13static_kernelINS2_12policy_hub_t12policy_500_tEmN6thrust24THRUST_300001_SM_1000_NS8cuda_cub20__uninitialized_fill7functorINS7_10device_ptrIfEEfEEEEvT0_T1__param_0,
	.param .align 8 .b8 _ZN3cub18CUB_300001_SM_10006detail8for_each13static_kernelINS2_12policy_hub_t12policy_500_tEmN6thrust24THRUST_300001_SM_1000_NS8cuda_cub20__uninitialized_fill7functorINS7_10device_ptrIfEEfEEEEvT0_T1__param_1[16]
)
.maxntid 256
{
	.reg .pred 	%p<4>;
	.reg .b16 	%rs<5>;
	.reg .b32 	%r<10>;
	.reg .b32 	%f<3>;
	.reg .b64 	%rd<16>;

	ld.param.f32 	%f2, [_ZN3cub18CUB_300001_SM_10006detail8for_each13static_kernelINS2_12policy_hub_t12policy_500_tEmN6thrust24THRUST_300001_SM_1000_NS8cuda_cub20__uninitialized_fill7functorINS7_10device_ptrIfEEfEEEEvT0_T1__param_1+8];
	ld.param.u64 	%rd4, [_ZN3cub18CUB_300001_SM_10006detail8for_each13static_kernelINS2_12policy_hub_t12policy_500_tEmN6thrust24THRUST_300001_SM_1000_NS8cuda_cub20__uninitialized_fill7functorINS7_10device_ptrIfEEfEEEEvT0_T1__param_1];
	ld.param.u64 	%rd5, [_ZN3cub18CUB_300001_SM_10006detail8for_each13static_kernelINS2_12policy_hub_t12policy_500_tEmN6thrust24THRUST_300001_SM_1000_NS8cuda_cub20__uninitialized_fill7functorINS7_10device_ptrIfEEfEEEEvT0_T1__param_0];
	mov.u32 	%r7, %ctaid.x;
	mul.wide.u32 	%rd1, %r7, 512;
	sub.s64 	%rd2, %rd5, %rd1;
	setp.lt.u64 	%p1, %rd2, 512;
	@%p1 bra 	$L__BB2_2;
	mov.u32 	%r9, %tid.x;
	cvta.to.global.u64 	%rd11, %rd4;
	cvt.u64.u32 	%rd12, %r9;
	add.s64 	%rd13, %rd1, %rd12;
	shl.b64 	%rd14, %rd13, 2;
	add.s64 	%rd15, %rd11, %rd14;
	st.global.f32 	[%rd15], %f2;
	st.global.f32 	[%rd15+1024], %f2;
	bra.uni 	$L__BB2_6;
$L__BB2_2:
	cvta.to.global.u64 	%rd6, %rd4;
	mov.u32 	%r1, %tid.x;
	cvt.u64.u32 	%rd7, %r1;
	setp.le.u64 	%p2, %rd2, %rd7;
	add.s64 	%rd8, %rd1, %rd7;
	shl.b64 	%rd9, %rd8, 2;
	add.s64 	%rd3, %rd6, %rd9;
	@%p2 bra 	$L__BB2_4;
	st.global.f32 	[%rd3], %f2;
$L__BB2_4:
	add.s32 	%r8, %r1, 256;
	cvt.u64.u32 	%rd10, %r8;
	setp.le.u64 	%p3, %rd2, %rd10;
	@%p3 bra 	$L__BB2_6;
	st.global.f32 	[%rd3+1024], %f2;
$L__BB2_6:
	ret;

}
	// .globl	_ZN3cub18CUB_300001_SM_10006detail8for_each13static_kernelINS2_12policy_hub_t12policy_500_tElN6thrust24THRUST_300001_SM_1000_NS8cuda_cub6__fill7functorINS7_6detail15normal_iteratorINS7_10device_ptrIfEEEEfEEEEvT0_T1_
.visible .entry _ZN3cub18CUB_300001_SM_10006detail8for_each13static_kernelINS2_12policy_hub_t12policy_500_tElN6thrust24THRUST_300001_SM_1000_NS8cuda_cub6__fill7functorINS7_6detail15normal_iteratorINS7_10device_ptrIfEEEEfEEEEvT0_T1_(
	.param .u64 _ZN3cub18CUB_300001_SM_10006detail8for_each13static_kernelINS2_12policy_hub_t12policy_500_tElN6thrust24THRUST_300001_SM_1000_NS8cuda_cub6__fill7functorINS7_6detail15normal_iteratorINS7_10device_ptrIfEEEEfEEEEvT0_T1__param_0,
	.param .align 8 .b8 _ZN3cub18CUB_300001_SM_10006detail8for_each13static_kernelINS2_12policy_hub_t12policy_500_tElN6thrust24THRUST_300001_SM_1000_NS8cuda_cub6__fill7functorINS7_6detail15normal_iteratorINS7_10device_ptrIfEEEEfEEEEvT0_T1__param_1[16]
)
.maxntid 256
{
	.reg .pred 	%p<4>;
	.reg .b16 	%rs<5>;
	.reg .b32 	%r<10>;
	.reg .b32 	%f<3>;
	.reg .b64 	%rd<17>;

	ld.param.f32 	%f2, [_ZN3cub18CUB_300001_SM_10006detail8for_each13static_kernelINS2_12policy_hub_t12policy_500_tElN6thrust24THRUST_300001_SM_1000_NS8cuda_cub6__fill7functorINS7_6detail15normal_iteratorINS7_10device_ptrIfEEEEfEEEEvT0_T1__param_1+8];
	ld.param.u64 	%rd5, [_ZN3cub18CUB_300001_SM_10006detail8for_each13static_kernelINS2_12policy_hub_t12policy_500_tElN6thrust24THRUST_300001_SM_1000_NS8cuda_cub6__fill7functorINS7_6detail15normal_iteratorINS7_10device_ptrIfEEEEfEEEEvT0_T1__param_1];
	ld.param.u64 	%rd6, [_ZN3cub18CUB_300001_SM_10006detail8for_each13static_kernelINS2_12policy_hub_t12policy_500_tElN6thrust24THRUST_300001_SM_1000_NS8cuda_cub6__fill7functorINS7_6detail15normal_iteratorINS7_10device_ptrIfEEEEfEEEEvT0_T1__param_0];
	mov.u32 	%r7, %ctaid.x;
	mul.wide.u32 	%rd1, %r7, 512;
	sub.s64 	%rd2, %rd6, %rd1;
	setp.lt.s64 	%p1, %rd2, 512;
	@%p1 bra 	$L__BB3_2;
	mov.u32 	%r9, %tid.x;
	cvta.to.global.u64 	%rd12, %rd5;
	cvt.u64.u32 	%rd13, %r9;
	add.s64 	%rd14, %rd1, %rd13;
	shl.b64 	%rd15, %rd14, 2;
	add.s64 	%rd16, %rd12, %rd15;
	st.global.f32 	[%rd16], %f2;
	st.global.f32 	[%rd16+1024], %f2;
	bra.uni 	$L__BB3_6;
$L__BB3_2:
	cvta.to.global.u64 	%rd7, %rd5;
	mov.u32 	%r1, %tid.x;
	cvt.s64.s32 	%rd3, %rd2;
	cvt.u64.u32 	%rd8, %r1;
	setp.le.s64 	%p2, %rd3, %rd8;
	add.s64 	%rd9, %rd1, %rd8;
	shl.b64 	%rd10, %rd9, 2;
	add.s64 	%rd4, %rd7, %rd10;
	@%p2 bra 	$L__BB3_4;
	st.global.f32 	[%rd4], %f2;
$L__BB3_4:
	add.s32 	%r8, %r1, 256;
	cvt.u64.u32 	%rd11, %r8;
	setp.le.s64 	%p3, %rd3, %rd11;
	@%p3 bra 	$L__BB3_6;
	st.global.f32 	[%rd4+1024], %f2;
$L__BB3_6:
	ret;

}
	// .globl	_ZN3sim6kernelEPf
.visible .entry _ZN3sim6kernelEPf(
	.param .u64 .ptr .align 1 _ZN3sim6kernelEPf_param_0
)
{
	.reg .pred 	%p<2>;
	.reg .b32 	%r<3>;
	.reg .b32 	%f<3>;
	.reg .b64 	%rd<5>;

	ld.param.u64 	%rd1, [_ZN3sim6kernelEPf_param_0];
	mov.u32 	%r1, %tid.x;
	setp.ne.s32 	%p1, %r1, 0;
	@%p1 bra 	$L__BB4_2;
	cvta.to.global.u64 	%rd2, %rd1;
	mov.u32 	%r2, %ctaid.x;
	cvt.rn.f32.u32 	%f1, %r2;
	div.rn.f32 	%f2, %f1, 0f42C80000;
	mul.wide.u32 	%rd3, %r2, 4;
	add.s64 	%rd4, %rd2, %rd3;
	st.global.f32 	[%rd4], %f2;
$L__BB4_2:
	ret;

}


// ===== COMPILED SASS (sm_100) =====

	.target	sm_100

	.elftype	@"ET_EXEC"


//--------------------- .note.nv.tkinfo           --------------------------
	.section	.note.nv.tkinfo,"",@"SHT_NOTE"
	.sectionflags	@"SHF_NOTE_NV_TKINFO"
	.tkinfo
        /*0018*/ 	.word	0x00000002
        /*0030*/ 	.string	""
        /*0030*/ 	.string	"ptxas"
        /*0030*/ 	.string	"Cuda compilation tools, release 13.0, V13.0.88"
        /*0030*/ 	.string	"Build cuda_13.0.r13.0/compiler.36424714_0"
        /*0030*/ 	.string	"-arch sm_100 -m 64 "



//--------------------- .note.nv.cuinfo           --------------------------
	.section	.note.nv.cuinfo,"",@"SHT_NOTE"
	.sectionflags	@"SHF_NOTE_NV_CUINFO"
        /*0018*/ 	.short	0x0002
        /*001a*/ 	.short	0x0064
        /*001c*/ 	.short	0x0082
	.zero		2


//--------------------- .nv.info                  --------------------------
	.section	.nv.info,"",@"SHT_CUDA_INFO"
	.align	4


	//----- nvinfo : EIATTR_REGCOUNT
	.align		4
        /*0000*/ 	.byte	0x04, 0x2f
        /*0002*/ 	.short	(.L_44 - .L_43)
	.align		4
.L_43:
        /*0004*/ 	.word	index@(_ZN3cub18CUB_300001_SM_10006detail11EmptyKernelIvEEvv)
        /*0008*/ 	.word	0x00000004


	//----- nvinfo : EIATTR_FRAME_SIZE
	.align		4
.L_44:
        /*000c*/ 	.byte	0x04, 0x11
        /*000e*/ 	.short	(.L_46 - .L_45)
	.align		4
.L_45:
        /*0010*/ 	.word	index@(_ZN3cub18CUB_300001_SM_10006detail11EmptyKernelIvEEvv)
        /*0014*/ 	.word	0x00000000


	//----- nvinfo : EIATTR_REGCOUNT
	.align		4
.L_46:
        /*0018*/ 	.byte	0x04, 0x2f
        /*001a*/ 	.short	(.L_48 - .L_47)
	.align		4
.L_47:
        /*001c*/ 	.word	index@(_ZN3cub18CUB_300001_SM_10006detail8for_each13static_kernelINS2_12policy_hub_t12policy_500_tEmN6thrust24THRUST_300001_SM_1000_NS8cuda_cub6__fill7functorINS7_6detail15normal_iteratorINS7_10device_ptrIfEEEEfEEEEvT0_T1_)
        /*0020*/ 	.word	0x00000008


	//----- nvinfo : EIATTR_FRAME_SIZE
	.align		4
.L_48:
        /*0024*/ 	.byte	0x04, 0x11
        /*0026*/ 	.short	(.L_50 - .L_49)
	.align		4
.L_49:
        /*0028*/ 	.word	index@(_ZN3cub18CUB_300001_SM_10006detail8for_each13static_kernelINS2_12policy_hub_t12policy_500_tEmN6thrust24THRUST_300001_SM_1000_NS8cuda_cub6__fill7functorINS7_6detail15normal_iteratorINS7_10device_ptrIfEEEEfEEEEvT0_T1_)
        /*002c*/ 	.word	0x00000000


	//----- nvinfo : EIATTR_REGCOUNT
	.align		4
.L_50:
        /*0030*/ 	.byte	0x04, 0x2f
        /*0032*/ 	.short	(.L_52 - .L_51)
	.align		4
.L_51:
        /*0034*/ 	.word	index@(_ZN3cub18CUB_300001_SM_10006detail8for_each13static_kernelINS2_12policy_hub_t12policy_500_tEmN6thrust24THRUST_300001_SM_1000_NS8cuda_cub20__uninitialized_fill7functorINS7_10device_ptrIfEEfEEEEvT0_T1_)
        /*0038*/ 	.word	0x00000008


	//----- nvinfo : EIATTR_FRAME_SIZE
	.align		4
.L_52:
        /*003c*/ 	.byte	0x04, 0x11
        /*003e*/ 	.short	(.L_54 - .L_53)
	.align		4
.L_53:
        /*0040*/ 	.word	index@(_ZN3cub18CUB_300001_SM_10006detail8for_each13static_kernelINS2_12policy_hub_t12policy_500_tEmN6thrust24THRUST_300001_SM_1000_NS8cuda_cub20__uninitialized_fill7functorINS7_10device_ptrIfEEfEEEEvT0_T1_)
        /*0044*/ 	.word	0x00000000


	//----- nvinfo : EIATTR_REGCOUNT
	.align		4
.L_54:
        /*0048*/ 	.byte	0x04, 0x2f
        /*004a*/ 	.short	(.L_56 - .L_55)
	.align		4
.L_55:
        /*004c*/ 	.word	index@(_ZN3cub18CUB_300001_SM_10006detail8for_each13static_kernelINS2_12policy_hub_t12policy_500_tElN6thrust24THRUST_300001_SM_1000_NS8cuda_cub6__fill7functorINS7_6detail15normal_iteratorINS7_10device_ptrIfEEEEfEEEEvT0_T1_)
        /*0050*/ 	.word	0x00000008


	//----- nvinfo : EIATTR_FRAME_SIZE
	.align		4
.L_56:
        /*0054*/ 	.byte	0x04, 0x11
        /*0056*/ 	.short	(.L_58 - .L_57)
	.align		4
.L_57:
        /*0058*/ 	.word	index@(_ZN3cub18CUB_300001_SM_10006detail8for_each13static_kernelINS2_12policy_hub_t12policy_500_tElN6thrust24THRUST_300001_SM_1000_NS8cuda_cub6__fill7functorINS7_6detail15normal_iteratorINS7_10device_ptrIfEEEEfEEEEvT0_T1_)
        /*005c*/ 	.word	0x00000000


	//----- nvinfo : EIATTR_REGCOUNT
	.align		4
.L_58:
        /*0060*/ 	.byte	0x04, 0x2f
        /*0062*/ 	.short	(.L_60 - .L_59)
	.align		4
.L_59:
        /*0064*/ 	.word	index@(_ZN3sim6kernelEPf)
        /*0068*/ 	.word	0x0000000d


	//----- nvinfo : EIATTR_FRAME_SIZE
	.align		4
.L_60:
        /*006c*/ 	.byte	0x04, 0x11
        /*006e*/ 	.short	(.L_62 - .L_61)
	.align		4
.L_61:
        /*0070*/ 	.word	index@($__internal_0_$__cuda_sm3x_div_rn_noftz_f32_slowpath)
        /*0074*/ 	.word	0x00000000


	//----- nvinfo : EIATTR_FRAME_SIZE
	.align		4
.L_62:
        /*0078*/ 	.byte	0x04, 0x11
        /*007a*/ 	.short	(.L_64 - .L_63)
	.align		4
.L_63:
        /*007c*/ 	.word	index@(_ZN3sim6kernelEPf)
        /*0080*/ 	.word	0x00000000


	//----- nvinfo : EIATTR_MIN_STACK_SIZE
	.align		4
.L_64:
        /*0084*/ 	.byte	0x04, 0x12
        /*0086*/ 	.short	(.L_66 - .L_65)
	.align		4
.L_65:
        /*0088*/ 	.word	index@(_ZN3sim6kernelEPf)
        /*008c*/ 	.word	0x00000000


	//----- nvinfo : EIATTR_MIN_STACK_SIZE
	.align		4
.L_66:
        /*0090*/ 	.byte	0x04, 0x12
        /*0092*/ 	.short	(.L_68 - .L_67)
	.align		4
.L_67:
        /*0094*/ 	.word	index@(_ZN3cub18CUB_300001_SM_10006detail8for_each13static_kernelINS2_12policy_hub_t12policy_500_tElN6thrust24THRUST_300001_SM_1000_NS8cuda_cub6__fill7functorINS7_6detail15normal_iteratorINS7_10device_ptrIfEEEEfEEEEvT0_T1_)
        /*0098*/ 	.word	0x00000000


	//----- nvinfo : EIATTR_MIN_STACK_SIZE
	.align		4
.L_68:
        /*009c*/ 	.byte	0x04, 0x12
        /*009e*/ 	.short	(.L_70 - .L_69)
	.align		4
.L_69:
        /*00a0*/ 	.word	index@(_ZN3cub18CUB_300001_SM_10006detail8for_each13static_kernelINS2_12policy_hub_t12policy_500_tEmN6thrust24THRUST_300001_SM_1000_NS8cuda_cub20__uninitialized_fill7functorINS7_10device_ptrIfEEfEEEEvT0_T1_)
        /*00a4*/ 	.word	0x00000000


	//----- nvinfo : EIATTR_MIN_STACK_SIZE
	.align		4
.L_70:
        /*00a8*/ 	.byte	0x04, 0x12
        /*00aa*/ 	.short	(.L_72 - .L_71)
	.align		4
.L_71:
        /*00ac*/ 	.word	index@(_ZN3cub18CUB_300001_SM_10006detail8for_each13static_kernelINS2_12policy_hub_t12policy_500_tEmN6thrust24THRUST_300001_SM_1000_NS8cuda_cub6__fill7functorINS7_6detail15normal_iteratorINS7_10device_ptrIfEEEEfEEEEvT0_T1_)
        /*00b0*/ 	.word	0x00000000


	//----- nvinfo : EIATTR_MIN_STACK_SIZE
	.align		4
.L_72:
        /*00b4*/ 	.byte	0x04, 0x12
        /*00b6*/ 	.short	(.L_74 - .L_73)
	.align		4
.L_73:
        /*00b8*/ 	.word	index@(_ZN3cub18CUB_300001_SM_10006detail11EmptyKernelIvEEvv)
        /*00bc*/ 	.word	0x00000000
.L_74:


//--------------------- .nv.compat                --------------------------
	.section	.nv.compat,"",@"SHT_CUDA_COMPAT_INFO"
	.align	4
        /*0000*/ 	.byte	0x02, 0x09, 0x00, 0x00, 0x02, 0x02, 0x01, 0x00, 0x02, 0x05, 0x05, 0x00, 0x03, 0x07, 0x01, 0x01
        /*0010*/ 	.byte	0x02, 0x03, 0x00, 0x00, 0x02, 0x06, 0x01, 0x00, 0x04, 0x0b, 0x08, 0x00, 0x01, 0x00, 0x00, 0x00
        /*0020*/ 	.byte	0x00, 0x00, 0x00, 0x00


//--------------------- .nv.info._ZN3sim6kernelEPf --------------------------
	.section	.nv.info._ZN3sim6kernelEPf,"",@"SHT_CUDA_INFO"
	.sectionflags	@""
	.align	4


	//----- nvinfo : EIATTR_CUDA_API_VERSION
	.align		4
        /*0000*/ 	.byte	0x04, 0x37
        /*0002*/ 	.short	(.L_76 - .L_75)
.L_75:
        /*0004*/ 	.word	0x00000082


	//----- nvinfo : EIATTR_KPARAM_INFO
	.align		4
.L_76:
        /*0008*/ 	.byte	0x04, 0x17
        /*000a*/ 	.short	(.L_78 - .L_77)
.L_77:
        /*000c*/ 	.word	0x00000000
        /*0010*/ 	.short	0x0000
        /*0012*/ 	.short	0x0000
        /*0014*/ 	.byte	0x00, 0xf5, 0x21, 0x00


	//----- nvinfo : EIATTR_SPARSE_MMA_MASK
	.align		4
.L_78:
        /*0018*/ 	.byte	0x03, 0x50
        /*001a*/ 	.short	0x0000


	//----- nvinfo : EIATTR_MAXREG_COUNT
	.align		4
        /*001c*/ 	.byte	0x03, 0x1b
        /*001e*/ 	.short	0x00ff


	//----- nvinfo : EIATTR_MERCURY_ISA_VERSION
	.align		4
        /*0020*/ 	.byte	0x03, 0x5f
        /*0022*/ 	.short	0x0101


	//----- nvinfo : EIATTR_VRC_CTA_INIT_COUNT
	.align		4
        /*0024*/ 	.byte	0x02, 0x4a
	.zero		1
	.zero		1


	//----- nvinfo : EIATTR_EXIT_INSTR_OFFSETS
	.align		4
        /*0028*/ 	.byte	0x04, 0x1c
        /*002a*/ 	.short	(.L_80 - .L_79)


	//   ....[0]....
.L_79:
        /*002c*/ 	.word	0x00000030


	//   ....[1]....
        /*0030*/ 	.word	0x00000150


	//----- nvinfo : EIATTR_CRS_STACK_SIZE
	.align		4
.L_80:
        /*0034*/ 	.byte	0x04, 0x1e
        /*0036*/ 	.short	(.L_82 - .L_81)
.L_81:
        /*0038*/ 	.word	0x00000000


	//----- nvinfo : EIATTR_CBANK_PARAM_SIZE
	.align		4
.L_82:
        /*003c*/ 	.byte	0x03, 0x19
        /*003e*/ 	.short	0x0008


	//----- nvinfo : EIATTR_PARAM_CBANK
	.align		4
        /*0040*/ 	.byte	0x04, 0x0a
        /*0042*/ 	.short	(.L_84 - .L_83)
	.align		4
.L_83:
        /*0044*/ 	.word	index@(.nv.constant0._ZN3sim6kernelEPf)
        /*0048*/ 	.short	0x0380
        /*004a*/ 	.short	0x0008


	//----- nvinfo : EIATTR_SW_WAR
	.align		4
.L_84:
        /*004c*/ 	.byte	0x04, 0x36
        /*004e*/ 	.short	(.L_86 - .L_85)
.L_85:
        /*0050*/ 	.word	0x00000008
.L_86:


//--------------------- .nv.info._ZN3cub18CUB_300001_SM_10006detail8for_each13static_kernelINS2_12policy_hub_t12policy_500_tElN6thrust24THRUST_300001_SM_1000_NS8cuda_cub6__fill7functorINS7_6detail15normal_iteratorINS7_10device_ptrIfEEEEfEEEEvT0_T1_ --------------------------
	.section	.nv.info._ZN3cub18CUB_300001_SM_10006detail8for_each13static_kernelINS2_12policy_hub_t12policy_500_tElN6thrust24THRUST_300001_SM_1000_NS8cuda_cub6__fill7functorINS7_6detail15normal_iteratorINS7_10device_ptrIfEEEEfEEEEvT0_T1_,"",@"SHT_CUDA_INFO"
	.sectionflags	@""
	.align	4


	//----- nvinfo : EIATTR_CUDA_API_VERSION
	.align		4
        /*0000*/ 	.byte	0x04, 0x37
        /*0002*/ 	.short	(.L_88 - .L_87)
.L_87:
        /*0004*/ 	.word	0x00000082


	//----- nvinfo : EIATTR_KPARAM_INFO
	.align		4
.L_88:
        /*0008*/ 	.byte	0x04, 0x17
        /*000a*/ 	.short	(.L_90 - .L_89)
.L_89:
        /*000c*/ 	.word	0x00000000
        /*0010*/ 	.short	0x0001
        /*0012*/ 	.short	0x0008
        /*0014*/ 	.byte	0x00, 0xf0, 0x41, 0x00


	//----- nvinfo : EIATTR_KPARAM_INFO
	.align		4
.L_90:
        /*0018*/ 	.byte	0x04, 0x17
        /*001a*/ 	.short	(.L_92 - .L_91)
.L_91:
        /*001c*/ 	.word	0x00000000
        /*0020*/ 	.short	0x0000
        /*0022*/ 	.short	0x0000
        /*0024*/ 	.byte	0x00, 0xf0, 0x21, 0x00


	//----- nvinfo : EIATTR_SPARSE_MMA_MASK
	.align		4
.L_92:
        /*0028*/ 	.byte	0x03, 0x50
        /*002a*/ 	.short	0x0000


	//----- nvinfo : EIATTR_MAXREG_COUNT
	.align		4
        /*002c*/ 	.byte	0x03, 0x1b
        /*002e*/ 	.short	0x00ff


	//----- nvinfo : EIATTR_MERCURY_ISA_VERSION
	.align		4
        /*0030*/ 	.byte	0x03, 0x5f
        /*0032*/ 	.short	0x0101


	//----- nvinfo : EIATTR_VRC_CTA_INIT_COUNT
	.align		4
        /*0034*/ 	.byte	0x02, 0x4a
	.zero		1
	.zero		1


	//----- nvinfo : EIATTR_EXIT_INSTR_OFFSETS
	.align		4
        /*0038*/ 	.byte	0x04, 0x1c
        /*003a*/ 	.short	(.L_94 - .L_93)


	//   ....[0]....
.L_93:
        /*003c*/ 	.word	0x00000130


	//   ....[1]....
        /*0040*/ 	.word	0x00000240


	//   ....[2]....
        /*0044*/ 	.word	0x00000270


	//----- nvinfo : EIATTR_MAX_THREADS
	.align		4
.L_94:
        /*0048*/ 	.byte	0x04, 0x05
        /*004a*/ 	.short	(.L_96 - .L_95)
.L_95:
        /*004c*/ 	.word	0x00000100
        /*0050*/ 	.word	0x00000001
        /*0054*/ 	.word	0x00000001


	//----- nvinfo : EIATTR_CBANK_PARAM_SIZE
	.align		4
.L_96:
        /*0058*/ 	.byte	0x03, 0x19
        /*005a*/ 	.short	0x0018


	//----- nvinfo : EIATTR_PARAM_CBANK
	.align		4
        /*005c*/ 	.byte	0x04, 0x0a
        /*005e*/ 	.short	(.L_98 - .L_97)
	.align		4
.L_97:
        /*0060*/ 	.word	index@(.nv.constant0._ZN3cub18CUB_300001_SM_10006detail8for_each13static_kernelINS2_12policy_hub_t12policy_500_tElN6thrust24THRUST_300001_SM_1000_NS8cuda_cub6__fill7functorINS7_6detail15normal_iteratorINS7_10device_ptrIfEEEEfEEEEvT0_T1_)
        /*0064*/ 	.short	0x0380
        /*0066*/ 	.short	0x0018


	//----- nvinfo : EIATTR_SW_WAR
	.align		4
.L_98:
        /*0068*/ 	.byte	0x04, 0x36
        /*006a*/ 	.short	(.L_100 - .L_99)
.L_99:
        /*006c*/ 	.word	0x00000008
.L_100:


//--------------------- .nv.info._ZN3cub18CUB_300001_SM_10006detail8for_each13static_kernelINS2_12policy_hub_t12policy_500_tEmN6thrust24THRUST_300001_SM_1000_NS8cuda_cub20__uninitialized_fill7functorINS7_10device_ptrIfEEfEEEEvT0_T1_ --------------------------
	.section	.nv.info._ZN3cub18CUB_300001_SM_10006detail8for_each13static_kernelINS2_12policy_hub_t12policy_500_tEmN6thrust24THRUST_300001_SM_1000_NS8cuda_cub20__uninitialized_fill7functorINS7_10device_ptrIfEEfEEEEvT0_T1_,"",@"SHT_CUDA_INFO"
	.sectionflags	@""
	.align	4


	//----- nvinfo : EIATTR_CUDA_API_VERSION
	.align		4
        /*0000*/ 	.byte	0x04, 0x37
        /*0002*/ 	.short	(.L_102 - .L_101)
.L_101:
        /*0004*/ 	.word	0x00000082


	//----- nvinfo : EIATTR_KPARAM_INFO
	.align		4
.L_102:
        /*0008*/ 	.byte	0x04, 0x17
        /*000a*/ 	.short	(.L_104 - .L_103)
.L_103:
        /*000c*/ 	.word	0x00000000
        /*0010*/ 	.short	0x0001
        /*0012*/ 	.short	0x0008
        /*0014*/ 	.byte	0x00, 0xf0, 0x41, 0x00


	//----- nvinfo : EIATTR_KPARAM_INFO
	.align		4
.L_104:
        /*0018*/ 	.byte	0x04, 0x17
        /*001a*/ 	.short	(.L_106 - .L_105)
.L_105:
        /*001c*/ 	.word	0x00000000
        /*0020*/ 	.short	0x0000
        /*0022*/ 	.short	0x0000
        /*0024*/ 	.byte	0x00, 0xf0, 0x21, 0x00


	//----- nvinfo : EIATTR_SPARSE_MMA_MASK
	.align		4
.L_106:
        /*0028*/ 	.byte	0x03, 0x50
        /*002a*/ 	.short	0x0000


	//----- nvinfo : EIATTR_MAXREG_COUNT
	.align		4
        /*002c*/ 	.byte	0x03, 0x1b
        /*002e*/ 	.short	0x00ff


	//----- nvinfo : EIATTR_MERCURY_ISA_VERSION
	.align		4
        /*0030*/ 	.byte	0x03, 0x5f
        /*0032*/ 	.short	0x0101


	//----- nvinfo : EIATTR_VRC_CTA_INIT_COUNT
	.align		4
        /*0034*/ 	.byte	0x02, 0x4a
	.zero		1
	.zero		1


	//----- nvinfo : EIATTR_EXIT_INSTR_OFFSETS
	.align		4
        /*0038*/ 	.byte	0x04, 0x1c
        /*003a*/ 	.short	(.L_108 - .L_107)


	//   ....[0]....
.L_107:
        /*003c*/ 	.word	0x00000130


	//   ....[1]....
        /*0040*/ 	.word	0x00000230


	//   ....[2]....
        /*0044*/ 	.word	0x00000260


	//----- nvinfo : EIATTR_MAX_THREADS
	.align		4
.L_108:
        /*0048*/ 	.byte	0x04, 0x05
        /*004a*/ 	.short	(.L_110 - .L_109)
.L_109:
        /*004c*/ 	.word	0x00000100
        /*0050*/ 	.word	0x00000001
        /*0054*/ 	.word	0x00000001


	//----- nvinfo : EIATTR_CBANK_PARAM_SIZE
	.align		4
.L_110:
        /*0058*/ 	.byte	0x03, 0x19
        /*005a*/ 	.short	0x0018


	//----- nvinfo : EIATTR_PARAM_CBANK
	.align		4
        /*005c*/ 	.byte	0x04, 0x0a
        /*005e*/ 	.short	(.L_112 - .L_111)
	.align		4
.L_111:
        /*0060*/ 	.word	index@(.nv.constant0._ZN3cub18CUB_300001_SM_10006detail8for_each13static_kernelINS2_12policy_hub_t12policy_500_tEmN6thrust24THRUST_300001_SM_1000_NS8cuda_cub20__uninitialized_fill7functorINS7_10device_ptrIfEEfEEEEvT0_T1_)
        /*0064*/ 	.short	0x0380
        /*0066*/ 	.short	0x0018


	//----- nvinfo : EIATTR_SW_WAR
	.align		4
.L_112:
        /*0068*/ 	.byte	0x04, 0x36
        /*006a*/ 	.short	(.L_114 - .L_113)
.L_113:
        /*006c*/ 	.word	0x00000008
.L_114:


//--------------------- .nv.info._ZN3cub18CUB_300001_SM_10006detail8for_each13static_kernelINS2_12policy_hub_t12policy_500_tEmN6thrust24THRUST_300001_SM_1000_NS8cuda_cub6__fill7functorINS7_6detail15normal_iteratorINS7_10device_ptrIfEEEEfEEEEvT0_T1_ --------------------------
	.section	.nv.info._ZN3cub18CUB_300001_SM_10006detail8for_each13static_kernelINS2_12policy_hub_t12policy_500_tEmN6thrust24THRUST_300001_SM_1000_NS8cuda_cub6__fill7functorINS7_6detail15normal_iteratorINS7_10device_ptrIfEEEEfEEEEvT0_T1_,"",@"SHT_CUDA_INFO"
	.sectionflags	@""
	.align	4


	//----- nvinfo : EIATTR_CUDA_API_VERSION
	.align		4
        /*0000*/ 	.byte	0x04, 0x37
        /*0002*/ 	.short	(.L_116 - .L_115)
.L_115:
        /*0004*/ 	.word	0x00000082


	//----- nvinfo : EIATTR_KPARAM_INFO
	.align		4
.L_116:
        /*0008*/ 	.byte	0x04, 0x17
        /*000a*/ 	.short	(.L_118 - .L_117)
.L_117:
        /*000c*/ 	.word	0x00000000
        /*0010*/ 	.short	0x0001
        /*0012*/ 	.short	0x0008
        /*0014*/ 	.byte	0x00, 0xf0, 0x41, 0x00


	//----- nvinfo : EIATTR_KPARAM_INFO
	.align		4
.L_118:
        /*0018*/ 	.byte	0x04, 0x17
        /*001a*/ 	.short	(.L_120 - .L_119)
.L_119:
        /*001c*/ 	.word	0x00000000
        /*0020*/ 	.short	0x0000
        /*0022*/ 	.short	0x0000
        /*0024*/ 	.byte	0x00, 0xf0, 0x21, 0x00


	//----- nvinfo : EIATTR_SPARSE_MMA_MASK
	.align		4
.L_120:
        /*0028*/ 	.byte	0x03, 0x50
        /*002a*/ 	.short	0x0000


	//----- nvinfo : EIATTR_MAXREG_COUNT
	.align		4
        /*002c*/ 	.byte	0x03, 0x1b
        /*002e*/ 	.short	0x00ff


	//----- nvinfo : EIATTR_MERCURY_ISA_VERSION
	.align		4
        /*0030*/ 	.byte	0x03, 0x5f
        /*0032*/ 	.short	0x0101


	//----- nvinfo : EIATTR_VRC_CTA_INIT_COUNT
	.align		4
        /*0034*/ 	.byte	0x02, 0x4a
	.zero		1
	.zero		1


	//----- nvinfo : EIATTR_EXIT_INSTR_OFFSETS
	.align		4
        /*0038*/ 	.byte	0x04, 0x1c
        /*003a*/ 	.short	(.L_122 - .L_121)


	//   ....[0]....
.L_121:
        /*003c*/ 	.word	0x00000130


	//   ....[1]....
        /*0040*/ 	.word	0x00000230


	//   ....[2]....
        /*0044*/ 	.word	0x00000260


	//----- nvinfo : EIATTR_MAX_THREADS
	.align		4
.L_122:
        /*0048*/ 	.byte	0x04, 0x05
        /*004a*/ 	.short	(.L_124 - .L_123)
.L_123:
        /*004c*/ 	.word	0x00000100
        /*0050*/ 	.word	0x00000001
        /*0054*/ 	.word	0x00000001


	//----- nvinfo : EIATTR_CBANK_PARAM_SIZE
	.align		4
.L_124:
        /*0058*/ 	.byte	0x03, 0x19
        /*005a*/ 	.short	0x0018


	//----- nvinfo : EIATTR_PARAM_CBANK
	.align		4
        /*005c*/ 	.byte	0x04, 0x0a
        /*005e*/ 	.short	(.L_126 - .L_125)
	.align		4
.L_125:
        /*0060*/ 	.word	index@(.nv.constant0._ZN3cub18CUB_300001_SM_10006detail8for_each13static_kernelINS2_12policy_hub_t12policy_500_tEmN6thrust24THRUST_300001_SM_1000_NS8cuda_cub6__fill7functorINS7_6detail15normal_iteratorINS7_10device_ptrIfEEEEfEEEEvT0_T1_)
        /*0064*/ 	.short	0x0380
        /*0066*/ 	.short	0x0018


	//----- nvinfo : EIATTR_SW_WAR
	.align		4
.L_126:
        /*0068*/ 	.byte	0x04, 0x36
        /*006a*/ 	.short	(.L_128 - .L_127)
.L_127:
        /*006c*/ 	.word	0x00000008
.L_128:


//--------------------- .nv.info._ZN3cub18CUB_300001_SM_10006detail11EmptyKernelIvEEvv --------------------------
	.section	.nv.info._ZN3cub18CUB_300001_SM_10006detail11EmptyKernelIvEEvv,"",@"SHT_CUDA_INFO"
	.sectionflags	@""
	.align	4


	//----- nvinfo : EIATTR_CUDA_API_VERSION
	.align		4
        /*0000*/ 	.byte	0x04, 0x37
        /*0002*/ 	.short	(.L_130 - .L_129)
.L_129:
        /*0004*/ 	.word	0x00000082


	//----- nvinfo : EIATTR_SPARSE_MMA_MASK
	.align		4
.L_130:
        /*0008*/ 	.byte	0x03, 0x50
        /*000a*/ 	.short	0x0000


	//----- nvinfo : EIATTR_MAXREG_COUNT
	.align		4
        /*000c*/ 	.byte	0x03, 0x1b
        /*000e*/ 	.short	0x00ff


	//----- nvinfo : EIATTR_MERCURY_ISA_VERSION
	.align		4
        /*0010*/ 	.byte	0x03, 0x5f
        /*0012*/ 	.short	0x0101


	//----- nvinfo : EIATTR_VRC_CTA_INIT_COUNT
	.align		4
        /*0014*/ 	.byte	0x02, 0x4a
	.zero		1
	.zero		1


	//----- nvinfo : EIATTR_EXIT_INSTR_OFFSETS
	.align		4
        /*0018*/ 	.byte	0x04, 0x1c
        /*001a*/ 	.short	(.L_132 - .L_131)


	//   ....[0]....
.L_131:
        /*001c*/ 	.word	0x00000010


	//----- nvinfo : EIATTR_SW_WAR
	.align		4
.L_132:
        /*0020*/ 	.byte	0x04, 0x36
        /*0022*/ 	.short	(.L_134 - .L_133)
.L_133:
        /*0024*/ 	.word	0x00000008
.L_134:


//--------------------- .nv.callgraph             --------------------------
	.section	.nv.callgraph,"",@"SHT_CUDA_CALLGRAPH"
	.align	4
	.sectionentsize	8
	.align		4
        /*0000*/ 	.word	0x00000000
	.align		4
        /*0004*/ 	.word	0xffffffff
	.align		4
        /*0008*/ 	.word	0x00000000
	.align		4
        /*000c*/ 	.word	0xfffffffe
	.align		4
        /*0010*/ 	.word	0x00000000
	.align		4
        /*0014*/ 	.word	0xfffffffd
	.align		4
        /*0018*/ 	.word	0x00000000
	.align		4
        /*001c*/ 	.word	0xfffffffc


//--------------------- .nv.constant4             --------------------------
	.section	.nv.constant4,"a",@progbits
	.align	8
	.align		8
.nv.constant4:
        /*0000*/ 	.dword	_ZN34_INTERNAL_9ed45a8f_4_k_cu_82ea59474cuda3std3__45__cpo5beginE
	.align		8
        /*0008*/ 	.dword	_ZN34_INTERNAL_9ed45a8f_4_k_cu_82ea59474cuda3std3__45__cpo3endE
	.align		8
        /*0010*/ 	.dword	_ZN34_INTERNAL_9ed45a8f_4_k_cu_82ea59474cuda3std3__45__cpo6cbeginE
	.align		8
        /*0018*/ 	.dword	_ZN34_INTERNAL_9ed45a8f_4_k_cu_82ea59474cuda3std3__45__cpo4cendE
	.align		8
        /*0020*/ 	.dword	_ZN34_INTERNAL_9ed45a8f_4_k_cu_82ea59474cuda3std3__45__cpo6rbeginE
	.align		8
        /*0028*/ 	.dword	_ZN34_INTERNAL_9ed45a8f_4_k_cu_82ea59474cuda3std3__45__cpo4rendE
	.align		8
        /*0030*/ 	.dword	_ZN34_INTERNAL_9ed45a8f_4_k_cu_82ea59474cuda3std3__45__cpo7crbeginE
	.align		8
        /*0038*/ 	.dword	_ZN34_INTERNAL_9ed45a8f_4_k_cu_82ea59474cuda3std3__45__cpo5crendE
	.align		8
        /*0040*/ 	.dword	_ZN34_INTERNAL_9ed45a8f_4_k_cu_82ea59474cuda3std3__436_GLOBAL__N__9ed45a8f_4_k_cu_82ea59476ignoreE
	.align		8
        /*0048*/ 	.dword	_ZN34_INTERNAL_9ed45a8f_4_k_cu_82ea59474cuda3std3__419piecewise_constructE
	.align		8
        /*0050*/ 	.dword	_ZN34_INTERNAL_9ed45a8f_4_k_cu_82ea59474cuda3std3__48in_placeE
	.align		8
        /*0058*/ 	.dword	_ZN34_INTERNAL_9ed45a8f_4_k_cu_82ea59474cuda3std3__420unreachable_sentinelE
	.align		8
        /*0060*/ 	.dword	_ZN34_INTERNAL_9ed45a8f_4_k_cu_82ea59474cuda3std3__47nulloptE
	.align		8
        /*0068*/ 	.dword	_ZN34_INTERNAL_9ed45a8f_4_k_cu_82ea59474cuda3std3__48unexpectE
	.align		8
        /*0070*/ 	.dword	_ZN34_INTERNAL_9ed45a8f_4_k_cu_82ea59474cuda3std6ranges3__45__cpo4swapE
	.align		8
        /*0078*/ 	.dword	_ZN34_INTERNAL_9ed45a8f_4_k_cu_82ea59474cuda3std6ranges3__45__cpo9iter_moveE
	.align		8
        /*0080*/ 	.dword	_ZN34_INTERNAL_9ed45a8f_4_k_cu_82ea59474cuda3std6ranges3__45__cpo5beginE
	.align		8
        /*0088*/ 	.dword	_ZN34_INTERNAL_9ed45a8f_4_k_cu_82ea59474cuda3std6ranges3__45__cpo3endE
	.align		8
        /*0090*/ 	.dword	_ZN34_INTERNAL_9ed45a8f_4_k_cu_82ea59474cuda3std6ranges3__45__cpo6cbeginE
	.align		8
        /*0098*/ 	.dword	_ZN34_INTERNAL_9ed45a8f_4_k_cu_82ea59474cuda3std6ranges3__45__cpo4cendE
	.align		8
        /*00a0*/ 	.dword	_ZN34_INTERNAL_9ed45a8f_4_k_cu_82ea59474cuda3std6ranges3__45__cpo7advanceE
	.align		8
        /*00a8*/ 	.dword	_ZN34_INTERNAL_9ed45a8f_4_k_cu_82ea59474cuda3std6ranges3__45__cpo9iter_swapE
	.align		8
        /*00b0*/ 	.dword	_ZN34_INTERNAL_9ed45a8f_4_k_cu_82ea59474cuda3std6ranges3__45__cpo4nextE
	.align		8
        /*00b8*/ 	.dword	_ZN34_INTERNAL_9ed45a8f_4_k_cu_82ea59474cuda3std6ranges3__45__cpo4prevE
	.align		8
        /*00c0*/ 	.dword	_ZN34_INTERNAL_9ed45a8f_4_k_cu_82ea59474cuda3std6ranges3__45__cpo4dataE
	.align		8
        /*00c8*/ 	.dword	_ZN34_INTERNAL_9ed45a8f_4_k_cu_82ea59474cuda3std6ranges3__45__cpo5cdataE
	.align		8
        /*00d0*/ 	.dword	_ZN34_INTERNAL_9ed45a8f_4_k_cu_82ea59474cuda3std6ranges3__45__cpo4sizeE
	.align		8
        /*00d8*/ 	.dword	_ZN34_INTERNAL_9ed45a8f_4_k_cu_82ea59474cuda3std6ranges3__45__cpo5ssizeE
	.align		8
        /*00e0*/ 	.dword	_ZN34_INTERNAL_9ed45a8f_4_k_cu_82ea59474cuda3std6ranges3__45__cpo8distanceE
	.align		8
        /*00e8*/ 	.dword	_ZN34_INTERNAL_9ed45a8f_4_k_cu_82ea59476thrust24THRUST_300001_SM_1000_NS8cuda_cub3parE
	.align		8
        /*00f0*/ 	.dword	_ZN34_INTERNAL_9ed45a8f_4_k_cu_82ea59476thrust24THRUST_300001_SM_1000_NS8cuda_cub10par_nosyncE
	.align		8
        /*00f8*/ 	.dword	_ZN34_INTERNAL_9ed45a8f_4_k_cu_82ea59476thrust24THRUST_300001_SM_1000_NS6system6detail10sequential3seqE
	.align		8
        /*0100*/ 	.dword	_ZN34_INTERNAL_9ed45a8f_4_k_cu_82ea59476thrust24THRUST_300001_SM_1000_NS12placeholders2_1E
	.align		8
        /*0108*/ 	.dword	_ZN34_INTERNAL_9ed45a8f_4_k_cu_82ea59476thrust24THRUST_300001_SM_1000_NS12placeholders2_2E
	.align		8
        /*0110*/ 	.dword	_ZN34_INTERNAL_9ed45a8f_4_k_cu_82ea59476thrust24THRUST_300001_SM_1000_NS12placeholders2_3E
	.align		8
        /*0118*/ 	.dword	_ZN34_INTERNAL_9ed45a8f_4_k_cu_82ea59476thrust24THRUST_300001_SM_1000_NS12placeholders2_4E
	.align		8
        /*0120*/ 	.dword	_ZN34_INTERNAL_9ed45a8f_4_k_cu_82ea59476thrust24THRUST_300001_SM_1000_NS12placeholders2_5E
	.align		8
        /*0128*/ 	.dword	_ZN34_INTERNAL_9ed45a8f_4_k_cu_82ea59476thrust24THRUST_300001_SM_1000_NS12placeholders2_6E
	.align		8
        /*0130*/ 	.dword	_ZN34_INTERNAL_9ed45a8f_4_k_cu_82ea59476thrust24THRUST_300001_SM_1000_NS12placeholders2_7E
	.align		8
        /*0138*/ 	.dword	_ZN34_INTERNAL_9ed45a8f_4_k_cu_82ea59476thrust24THRUST_300001_SM_1000_NS12placeholders2_8E
	.align		8
        /*0140*/ 	.dword	_ZN34_INTERNAL_9ed45a8f_4_k_cu_82ea59476thrust24THRUST_300001_SM_1000_NS12placeholders2_9E
	.align		8
        /*0148*/ 	.dword	_ZN34_INTERNAL_9ed45a8f_4_k_cu_82ea59476thrust24THRUST_300001_SM_1000_NS12placeholders3_10E
	.align		8
        /*0150*/ 	.dword	_ZN34_INTERNAL_9ed45a8f_4_k_cu_82ea59476thrust24THRUST_300001_SM_1000_NS3seqE


//--------------------- .text._ZN3sim6kernelEPf   --------------------------
	.section	.text._ZN3sim6kernelEPf,"ax",@progbits
	.align	128
        .global         _ZN3sim6kernelEPf
        .type           _ZN3sim6kernelEPf,@function
        .size           _ZN3sim6kernelEPf,(.L_x_17 - _ZN3sim6kernelEPf)
        .other          _ZN3sim6kernelEPf,@"STO_CUDA_ENTRY STV_DEFAULT"
_ZN3sim6kernelEPf:
.text._ZN3sim6kernelEPf:
[----:B------:R-:W-:Y:S01]  /*0000*/  LDC R1, c[0x0][0x37c] ;  /* 0x0000df00ff017b82 */ /* 0x000fe20000000800 */
[----:B------:R-:W0:Y:S02]  /*0010*/  S2R R0, SR_TID.X ;  /* 0x0000000000007919 */ /* 0x000e240000002100 */
[----:B0-----:R-:W-:-:S13]  /*0020*/  ISETP.NE.AND P0, PT, R0, RZ, PT ;  /* 0x000000ff0000720c */ /* 0x001fda0003f05270 */
[----:B------:R-:W-:Y:S05]  /*0030*/  @P0 EXIT ;  /* 0x000000000000094d */ /* 0x000fea0003800000 */
[----:B------:R-:W0:Y:S01]  /*0040*/  S2R R2, SR_CTAID.X ;  /* 0x0000000000027919 */ /* 0x000e220000002500 */
[----:B------:R-:W-:Y:S01]  /*0050*/  IMAD.MOV.U32 R4, RZ, RZ, 0x3c23d70a ;  /* 0x3c23d70aff047424 */ /* 0x000fe200078e00ff */
[----:B------:R-:W1:Y:S01]  /*0060*/  LDCU.64 UR6, c[0x0][0x358] ;  /* 0x00006b00ff0677ac */ /* 0x000e620008000a00 */
[----:B------:R-:W-:-:S04]  /*0070*/  IMAD.MOV.U32 R3, RZ, RZ, 0x42c80000 ;  /* 0x42c80000ff037424 */ /* 0x000fc800078e00ff */
[----:B------:R-:W-:-:S04]  /*0080*/  FFMA R3, R4, -R3, 1 ;  /* 0x3f80000004037423 */ /* 0x000fc80000000803 */
[----:B------:R-:W-:Y:S01]  /*0090*/  FFMA R3, R3, R4, 0.0099999997764825820923 ;  /* 0x3c23d70a03037423 */ /* 0x000fe20000000004 */
[----:B0-----:R-:W-:-:S04]  /*00a0*/  I2FP.F32.U32 R0, R2 ;  /* 0x0000000200007245 */ /* 0x001fc80000201000 */
[----:B------:R-:W0:Y:S01]  /*00b0*/  FCHK P0, R0, 100 ;  /* 0x42c8000000007902 */ /* 0x000e220000000000 */
[----:B------:R-:W-:-:S04]  /*00c0*/  FFMA R4, R0, R3, RZ ;  /* 0x0000000300047223 */ /* 0x000fc800000000ff */
[----:B------:R-:W-:-:S04]  /*00d0*/  FFMA R5, R4, -100, R0 ;  /* 0xc2c8000004057823 */ /* 0x000fc80000000000 */
[----:B------:R-:W-:Y:S01]  /*00e0*/  FFMA R7, R3, R5, R4 ;  /* 0x0000000503077223 */ /* 0x000fe20000000004 */
[----:B01----:R-:W-:Y:S06]  /*00f0*/  @!P0 BRA `(.L_x_0) ;  /* 0x0000000000088947 */ /* 0x003fec0003800000 */
[----:B------:R-:W-:-:S07]  /*0100*/  MOV R4, 0x120 ;  /* 0x0000012000047802 */ /* 0x000fce0000000f00 */
[----:B------:R-:W-:Y:S05]  /*0110*/  CALL.REL.NOINC `($__internal_0_$__cuda_sm3x_div_rn_noftz_f32_slowpath) ;  /* 0x0000000000107944 */ /* 0x000fea0003c00000 */
.L_x_0:
[----:B------:R-:W0:Y:S02]  /*0120*/  LDC.64 R4, c[0x0][0x380] ;  /* 0x0000e000ff047b82 */ /* 0x000e240000000a00 */
[----:B0-----:R-:W-:-:S05]  /*0130*/  IMAD.WIDE.U32 R2, R2, 0x4, R4 ;  /* 0x0000000402027825 */ /* 0x001fca00078e0004 */
[----:B------:R-:W-:Y:S01]  /*0140*/  STG.E desc[UR6][R2.64], R7 ;  /* 0x0000000702007986 */ /* 0x000fe2000c101906 */
[----:B------:R-:W-:Y:S05]  /*0150*/  EXIT ;  /* 0x000000000000794d */ /* 0x000fea0003800000 */
        .weak           $__internal_0_$__cuda_sm3x_div_rn_noftz_f32_slowpath
        .type           $__internal_0_$__cuda_sm3x_div_rn_noftz_f32_slowpath,@function
        .size           $__internal_0_$__cuda_sm3x_div_rn_noftz_f32_slowpath,(.L_x_17 - $__internal_0_$__cuda_sm3x_div_rn_noftz_f32_slowpath)
$__internal_0_$__cuda_sm3x_div_rn_noftz_f32_slowpath:
[--C-:B------:R-:W-:Y:S01]  /*0160*/  SHF.R.U32.HI R3, RZ, 0x17, R0.reuse ;  /* 0x00000017ff037819 */ /* 0x100fe20000011600 */
[----:B------:R-:W-:-:S03]  /*0170*/  IMAD.MOV.U32 R5, RZ, RZ, R0 ;  /* 0x000000ffff057224 */ /* 0x000fc600078e0000 */
[----:B------:R-:W-:-:S05]  /*0180*/  LOP3.LUT R3, R3, 0xff, RZ, 0xc0, !PT ;  /* 0x000000ff03037812 */ /* 0x000fca00078ec0ff */
[----:B------:R-:W-:-:S05]  /*0190*/  VIADD R7, R3, 0xffffffff ;  /* 0xffffffff03077836 */ /* 0x000fca0000000000 */
[----:B------:R-:W-:-:S13]  /*01a0*/  ISETP.GT.U32.OR P0, PT, R7, 0xfd, !PT ;  /* 0x000000fd0700780c */ /* 0x000fda0007f04470 */
[----:B------:R-:W-:Y:S01]  /*01b0*/  @!P0 IMAD.MOV.U32 R6, RZ, RZ, RZ ;  /* 0x000000ffff068224 */ /* 0x000fe200078e00ff */
[----:B------:R-:W-:Y:S06]  /*01c0*/  @!P0 BRA `(.L_x_1) ;  /* 0x00000000003c8947 */ /* 0x000fec0003800000 */
[----:B------:R-:W-:-:S13]  /*01d0*/  FSETP.GTU.FTZ.AND P0, PT, |R0|, +INF , PT ;  /* 0x7f8000000000780b */ /* 0x000fda0003f1c200 */
[----:B------:R-:W-:Y:S05]  /*01e0*/  @P0 BRA `(.L_x_2) ;  /* 0x0000000400280947 */ /* 0x000fea0003800000 */
[----:B------:R-:W-:-:S05]  /*01f0*/  IMAD.MOV.U32 R6, RZ, RZ, 0x42c80000 ;  /* 0x42c80000ff067424 */ /* 0x000fca00078e00ff */
[----:B------:R-:W-:-:S13]  /*0200*/  LOP3.LUT P0, RZ, R6, 0x7fffffff, R5, 0xc8, !PT ;  /* 0x7fffffff06ff7812 */ /* 0x000fda000780c805 */
[----:B------:R-:W-:Y:S05]  /*0210*/  @!P0 BRA `(.L_x_3) ;  /* 0x0000000400148947 */ /* 0x000fea0003800000 */
[----:B------:R-:W-:-:S13]  /*0220*/  LOP3.LUT P0, RZ, R5, 0x7fffffff, RZ, 0xc0, !PT ;  /* 0x7fffffff05ff7812 */ /* 0x000fda000780c0ff */
[----:B------:R-:W-:Y:S05]  /*0230*/  @!P0 BRA `(.L_x_4) ;  /* 0x0000000400048947 */ /* 0x000fea0003800000 */
[----:B------:R-:W-:Y:S02]  /*0240*/  FSETP.NEU.FTZ.AND P0, PT, |R0|, +INF , PT ;  /* 0x7f8000000000780b */ /* 0x000fe40003f1d200 */
[----:B------:R-:W-:-:S04]  /*0250*/  LOP3.LUT P1, RZ, R6, 0x7fffffff, RZ, 0xc0, !PT ;  /* 0x7fffffff06ff7812 */ /* 0x000fc8000782c0ff */
[----:B------:R-:W-:-:S13]  /*0260*/  PLOP3.LUT P0, PT, P0, P1, PT, 0x2f, 0xf2 ;  /* 0x0000000000f2781c */ /* 0x000fda0000702577 */
[----:B------:R-:W-:Y:S05]  /*0270*/  @P0 BRA `(.L_x_5) ;  /* 0x0000000000e80947 */ /* 0x000fea0003800000 */
[----:B------:R-:W-:-:S13]  /*0280*/  ISETP.GE.AND P0, PT, R7, RZ, PT ;  /* 0x000000ff0700720c */ /* 0x000fda0003f06270 */
[----:B------:R-:W-:Y:S02]  /*0290*/  @P0 IMAD.MOV.U32 R6, RZ, RZ, RZ ;  /* 0x000000ffff060224 */ /* 0x000fe400078e00ff */
[----:B------:R-:W-:Y:S01]  /*02a0*/  @!P0 FFMA R5, R0, 1.84467440737095516160e+19, RZ ;  /* 0x5f80000000058823 */ /* 0x000fe200000000ff */
[----:B------:R-:W-:-:S07]  /*02b0*/  @!P0 IMAD.MOV.U32 R6, RZ, RZ, -0x40 ;  /* 0xffffffc0ff068424 */ /* 0x000fce00078e00ff */
.L_x_1:
[----:B------:R-:W-:Y:S01]  /*02c0*/  UMOV UR4, 0x42c80000 ;  /* 0x42c8000000047882 */ /* 0x000fe20000000000 */
[----:B------:R-:W-:Y:S01]  /*02d0*/  VIADD R3, R3, 0xffffff81 ;  /* 0xffffff8103037836 */ /* 0x000fe20000000000 */
[----:B------:R-:W-:-:S03]  /*02e0*/  UIADD3 UR4, UPT, UPT, UR4, -0x3000000, URZ ;  /* 0xfd00000004047890 */ /* 0x000fc6000fffe0ff */
[----:B------:R-:W-:Y:S01]  /*02f0*/  IMAD R0, R3, -0x800000, R5 ;  /* 0xff80000003007824 */ /* 0x000fe200078e0205 */
[----:B------:R-:W-:Y:S02]  /*0300*/  IADD3 R6, PT, PT, R6, -0x6, R3 ;  /* 0xfffffffa06067810 */ /* 0x000fe40007ffe003 */
[----:B------:R-:W-:-:S03]  /*0310*/  FADD.FTZ R9, -RZ, -UR4 ;  /* 0x80000004ff097e21 */ /* 0x000fc60008010100 */
[----:B------:R-:W0:Y:S02]  /*0320*/  MUFU.RCP R7, UR4 ;  /* 0x0000000400077d08 */ /* 0x000e240008001000 */
[----:B0-----:R-:W-:-:S04]  /*0330*/  FFMA R8, R7, R9, 1 ;  /* 0x3f80000007087423 */ /* 0x001fc80000000009 */
[----:B------:R-:W-:-:S04]  /*0340*/  FFMA R7, R7, R8, R7 ;  /* 0x0000000807077223 */ /* 0x000fc80000000007 */
[----:B------:R-:W-:-:S04]  /*0350*/  FFMA R8, R0, R7, RZ ;  /* 0x0000000700087223 */ /* 0x000fc800000000ff */
[----:B------:R-:W-:-:S04]  /*0360*/  FFMA R5, R9, R8, R0 ;  /* 0x0000000809057223 */ /* 0x000fc80000000000 */
[----:B------:R-:W-:-:S04]  /*0370*/  FFMA R8, R7, R5, R8 ;  /* 0x0000000507087223 */ /* 0x000fc80000000008 */
[----:B------:R-:W-:-:S04]  /*0380*/  FFMA R9, R9, R8, R0 ;  /* 0x0000000809097223 */ /* 0x000fc80000000000 */
[----:B------:R-:W-:-:S05]  /*0390*/  FFMA R5, R7, R9, R8 ;  /* 0x0000000907057223 */ /* 0x000fca0000000008 */
[----:B------:R-:W-:-:S04]  /*03a0*/  SHF.R.U32.HI R0, RZ, 0x17, R5 ;  /* 0x00000017ff007819 */ /* 0x000fc80000011605 */
[----:B------:R-:W-:-:S05]  /*03b0*/  LOP3.LUT R0, R0, 0xff, RZ, 0xc0, !PT ;  /* 0x000000ff00007812 */ /* 0x000fca00078ec0ff */
[----:B------:R-:W-:-:S04]  /*03c0*/  IMAD.IADD R10, R0, 0x1, R6 ;  /* 0x00000001000a7824 */ /* 0x000fc800078e0206 */
[----:B------:R-:W-:-:S05]  /*03d0*/  VIADD R0, R10, 0xffffffff ;  /* 0xffffffff0a007836 */ /* 0x000fca0000000000 */
[----:B------:R-:W-:-:S13]  /*03e0*/  ISETP.GE.U32.AND P0, PT, R0, 0xfe, PT ;  /* 0x000000fe0000780c */ /* 0x000fda0003f06070 */
[----:B------:R-:W-:Y:S05]  /*03f0*/  @!P0 BRA `(.L_x_6) ;  /* 0x0000000000808947 */ /* 0x000fea0003800000 */
[----:B------:R-:W-:-:S13]  /*0400*/  ISETP.GT.AND P0, PT, R10, 0xfe, PT ;  /* 0x000000fe0a00780c */ /* 0x000fda0003f04270 */
[----:B------:R-:W-:Y:S05]  /*0410*/  @P0 BRA `(.L_x_7) ;  /* 0x00000000006c0947 */ /* 0x000fea0003800000 */
[----:B------:R-:W-:-:S13]  /*0420*/  ISETP.GE.AND P0, PT, R10, 0x1, PT ;  /* 0x000000010a00780c */ /* 0x000fda0003f06270 */
[----:B------:R-:W-:Y:S05]  /*0430*/  @P0 BRA `(.L_x_8) ;  /* 0x0000000000980947 */ /* 0x000fea0003800000 */
[----:B------:R-:W-:Y:S02]  /*0440*/  ISETP.GE.AND P0, PT, R10, -0x18, PT ;  /* 0xffffffe80a00780c */ /* 0x000fe40003f06270 */
[----:B------:R-:W-:-:S11]  /*0450*/  LOP3.LUT R5, R5, 0x80000000, RZ, 0xc0, !PT ;  /* 0x8000000005057812 */ /* 0x000fd600078ec0ff */
[----:B------:R-:W-:Y:S05]  /*0460*/  @!P0 BRA `(.L_x_8) ;  /* 0x00000000008c8947 */ /* 0x000fea0003800000 */
[CCC-:B------:R-:W-:Y:S01]  /*0470*/  FFMA.RZ R0, R7.reuse, R9.reuse, R8.reuse ;  /* 0x0000000907007223 */ /* 0x1c0fe2000000c008 */
[C---:B------:R-:W-:Y:S01]  /*0480*/  VIADD R6, R10.reuse, 0x20 ;  /* 0x000000200a067836 */ /* 0x040fe20000000000 */
[C---:B------:R-:W-:Y:S02]  /*0490*/  ISETP.NE.AND P2, PT, R10.reuse, RZ, PT ;  /* 0x000000ff0a00720c */ /* 0x040fe40003f45270 */
[----:B------:R-:W-:Y:S02]  /*04a0*/  ISETP.NE.AND P1, PT, R10, RZ, PT ;  /* 0x000000ff0a00720c */ /* 0x000fe40003f25270 */
[----:B------:R-:W-:Y:S01]  /*04b0*/  LOP3.LUT R3, R0, 0x7fffff, RZ, 0xc0, !PT ;  /* 0x007fffff00037812 */ /* 0x000fe200078ec0ff */
[CCC-:B------:R-:W-:Y:S01]  /*04c0*/  FFMA.RP R0, R7.reuse, R9.reuse, R8.reuse ;  /* 0x0000000907007223 */ /* 0x1c0fe20000008008 */
[----:B------:R-:W-:Y:S01]  /*04d0*/  FFMA.RM R7, R7, R9, R8 ;  /* 0x0000000907077223 */ /* 0x000fe20000004008 */
[----:B------:R-:W-:Y:S01]  /*04e0*/  IMAD.MOV R8, RZ, RZ, -R10 ;  /* 0x000000ffff087224 */ /* 0x000fe200078e0a0a */
[----:B------:R-:W-:-:S03]  /*04f0*/  LOP3.LUT R3, R3, 0x800000, RZ, 0xfc, !PT ;  /* 0x0080000003037812 */ /* 0x000fc600078efcff */
[----:B------:R-:W-:Y:S02]  /*0500*/  FSETP.NEU.FTZ.AND P0, PT, R0, R7, PT ;  /* 0x000000070000720b */ /* 0x000fe40003f1d000 */
[----:B------:R-:W-:Y:S02]  /*0510*/  SHF.L.U32 R6, R3, R6, RZ ;  /* 0x0000000603067219 */ /* 0x000fe400000006ff */
[----:B------:R-:W-:Y:S02]  /*0520*/  SEL R0, R8, RZ, P2 ;  /* 0x000000ff08007207 */ /* 0x000fe40001000000 */
[----:B------:R-:W-:Y:S02]  /*0530*/  ISETP.NE.AND P1, PT, R6, RZ, P1 ;  /* 0x000000ff0600720c */ /* 0x000fe40000f25270 */
[----:B------:R-:W-:Y:S02]  /*0540*/  SHF.R.U32.HI R0, RZ, R0, R3 ;  /* 0x00000000ff007219 */ /* 0x000fe40000011603 */
[----:B------:R-:W-:-:S02]  /*0550*/  PLOP3.LUT P0, PT, P0, P1, PT, 0xf8, 0x8f ;  /* 0x00000000008f781c */ /* 0x000fc40000703f70 */
[----:B------:R-:W-:Y:S02]  /*0560*/  SHF.R.U32.HI R6, RZ, 0x1, R0 ;  /* 0x00000001ff067819 */ /* 0x000fe40000011600 */
[----:B------:R-:W-:-:S04]  /*0570*/  SEL R3, RZ, 0x1, !P0 ;  /* 0x00000001ff037807 */ /* 0x000fc80004000000 */
[----:B------:R-:W-:-:S04]  /*0580*/  LOP3.LUT R3, R3, 0x1, R6, 0xf8, !PT ;  /* 0x0000000103037812 */ /* 0x000fc800078ef806 */
[----:B------:R-:W-:-:S05]  /*0590*/  LOP3.LUT R3, R3, R0, RZ, 0xc0, !PT ;  /* 0x0000000003037212 */ /* 0x000fca00078ec0ff */
[----:B------:R-:W-:-:S05]  /*05a0*/  IMAD.IADD R6, R6, 0x1, R3 ;  /* 0x0000000106067824 */ /* 0x000fca00078e0203 */
[----:B------:R-:W-:Y:S01]  /*05b0*/  LOP3.LUT R5, R6, R5, RZ, 0xfc, !PT ;  /* 0x0000000506057212 */ /* 0x000fe200078efcff */
[----:B------:R-:W-:Y:S06]  /*05c0*/  BRA `(.L_x_8) ;  /* 0x0000000000347947 */ /* 0x000fec0003800000 */
.L_x_7:
[----:B------:R-:W-:-:S04]  /*05d0*/  LOP3.LUT R5, R5, 0x80000000, RZ, 0xc0, !PT ;  /* 0x8000000005057812 */ /* 0x000fc800078ec0ff */
[----:B------:R-:W-:Y:S01]  /*05e0*/  LOP3.LUT R5, R5, 0x7f800000, RZ, 0xfc, !PT ;  /* 0x7f80000005057812 */ /* 0x000fe200078efcff */
[----:B------:R-:W-:Y:S06]  /*05f0*/  BRA `(.L_x_8) ;  /* 0x0000000000287947 */ /* 0x000fec0003800000 */
.L_x_6:
[----:B------:R-:W-:Y:S01]  /*0600*/  IMAD R5, R6, 0x800000, R5 ;  /* 0x0080000006057824 */ /* 0x000fe200078e0205 */
[----:B------:R-:W-:Y:S06]  /*0610*/  BRA `(.L_x_8) ;  /* 0x0000000000207947 */ /* 0x000fec0003800000 */
.L_x_5:
[----:B------:R-:W-:-:S04]  /*0620*/  LOP3.LUT R5, R6, 0x80000000, R5, 0x48, !PT ;  /* 0x8000000006057812 */ /* 0x000fc800078e4805 */
[----:B------:R-:W-:Y:S01]  /*0630*/  LOP3.LUT R5, R5, 0x7f800000, RZ, 0xfc, !PT ;  /* 0x7f80000005057812 */ /* 0x000fe200078efcff */
[----:B------:R-:W-:Y:S06]  /*0640*/  BRA `(.L_x_8) ;  /* 0x0000000000147947 */ /* 0x000fec0003800000 */
.L_x_4:
[----:B------:R-:W-:Y:S01]  /*0650*/  LOP3.LUT R5, R6, 0x80000000, R5, 0x48, !PT ;  /* 0x8000000006057812 */ /* 0x000fe200078e4805 */
[----:B------:R-:W-:Y:S06]  /*0660*/  BRA `(.L_x_8) ;  /* 0x00000000000c7947 */ /* 0x000fec0003800000 */
.L_x_3:
[----:B------:R-:W0:Y:S01]  /*0670*/  MUFU.RSQ R5, -QNAN ;  /* 0xffc0000000057908 */ /* 0x000e220000001400 */
[----:B------:R-:W-:Y:S05]  /*0680*/  BRA `(.L_x_8) ;  /* 0x0000000000047947 */ /* 0x000fea0003800000 */
.L_x_2:
[----:B------:R-:W-:-:S07]  /*0690*/  FADD.FTZ R5, R0, 100 ;  /* 0x42c8000000057421 */ /* 0x000fce0000010000 */
.L_x_8:
[----:B0-----:R-:W-:Y:S02]  /*06a0*/  IMAD.MOV.U32 R7, RZ, RZ, R5 ;  /* 0x000000ffff077224 */ /* 0x001fe400078e0005 */
[----:B------:R-:W-:-:S04]  /*06b0*/  IMAD.MOV.U32 R5, RZ, RZ, 0x0 ;  /* 0x00000000ff057424 */ /* 0x000fc800078e00ff */
[----:B------:R-:W-:Y:S05]  /*06c0*/  RET.REL.NODEC R4 `(_ZN3sim6kernelEPf) ;  /* 0xfffffff8044c7950 */ /* 0x000fea0003c3ffff */
.L_x_9:
[----:B------:R-:W-:-:S00]  /*06d0*/  BRA `(.L_x_9) ;  /* 0xfffffffc00fc7947 */ /* 0x000fc0000383ffff */
[----:B------:R-:W-:-:S00]  /*06e0*/  NOP ;  /* 0x0000000000007918 */ /* 0x000fc00000000000 */
        /* <DEDUP_REMOVED lines=9> */
.L_x_17:


//--------------------- .text._ZN3cub18CUB_300001_SM_10006detail8for_each13static_kernelINS2_12policy_hub_t12policy_500_tElN6thrust24THRUST_300001_SM_1000_NS8cuda_cub6__fill7functorINS7_6detail15normal_iteratorINS7_10device_ptrIfEEEEfEEEEvT0_T1_ --------------------------
	.section	.text._ZN3cub18CUB_300001_SM_10006detail8for_each13static_kernelINS2_12policy_hub_t12policy_500_tElN6thrust24THRUST_300001_SM_1000_NS8cuda_cub6__fill7functorINS7_6detail15normal_iteratorINS7_10device_ptrIfEEEEfEEEEvT0_T1_,"ax",@progbits
	.align	128
        .global         _ZN3cub18CUB_300001_SM_10006detail8for_each13static_kernelINS2_12policy_hub_t12policy_500_tElN6thrust24THRUST_300001_SM_1000_NS8cuda_cub6__fill7functorINS7_6detail15normal_iteratorINS7_10device_ptrIfEEEEfEEEEvT0_T1_
        .type           _ZN3cub18CUB_300001_SM_10006detail8for_each13static_kernelINS2_12policy_hub_t12policy_500_tElN6thrust24THRUST_300001_SM_1000_NS8cuda_cub6__fill7functorINS7_6detail15normal_iteratorINS7_10device_ptrIfEEEEfEEEEvT0_T1_,@function
        .size           _ZN3cub18CUB_300001_SM_10006detail8for_each13static_kernelINS2_12policy_hub_t12policy_500_tElN6thrust24THRUST_300001_SM_1000_NS8cuda_cub6__fill7functorINS7_6detail15normal_iteratorINS7_10device_ptrIfEEEEfEEEEvT0_T1_,(.L_x_19 - _ZN3cub18CUB_300001_SM_10006detail8for_each13static_kernelINS2_12policy_hub_t12policy_500_tElN6thrust24THRUST_300001_SM_1000_NS8cuda_cub6__fill7functorINS7_6detail15normal_iteratorINS7_10device_ptrIfEEEEfEEEEvT0_T1_)
        .other          _ZN3cub18CUB_300001_SM_10006detail8for_each13static_kernelINS2_12policy_hub_t12policy_500_tElN6thrust24THRUST_300001_SM_1000_NS8cuda_cub6__fill7functorINS7_6detail15normal_iteratorINS7_10device_ptrIfEEEEfEEEEvT0_T1_,@"STO_CUDA_ENTRY STV_DEFAULT"
_ZN3cub18CUB_300001_SM_10006detail8for_each13static_kernelINS2_12policy_hub_t12policy_500_tElN6thrust24THRUST_300001_SM_1000_NS8cuda_cub6__fill7functorINS7_6detail15normal_iteratorINS7_10device_ptrIfEEEEfEEEEvT0_T1_:
.text._ZN3cub18CUB_300001_SM_10006detail8for_each13static_kernelINS2_12policy_hub_t12policy_500_tElN6thrust24THRUST_300001_SM_1000_NS8cuda_cub6__fill7functorINS7_6detail15normal_iteratorINS7_10device_ptrIfEEEEfEEEEvT0_T1_:
[----:B------:R-:W-:Y:S08]  /*0000*/  LDC R1, c[0x0][0x37c] ;  /* 0x0000df00ff017b82 */ /* 0x000ff00000000800 */
[----:B------:R-:W0:Y:S01]  /*0010*/  S2UR UR4, SR_CTAID.X ;  /* 0x00000000000479c3 */ /* 0x000e220000002500 */
[----:B------:R-:W1:Y:S01]  /*0020*/  LDCU.64 UR6, c[0x0][0x380] ;  /* 0x00007000ff0677ac */ /* 0x000e620008000a00 */
[----:B------:R-:W2:Y:S01]  /*0030*/  LDCU.64 UR8, c[0x0][0x358] ;  /* 0x00006b00ff0877ac */ /* 0x000ea20008000a00 */
[----:B0-----:R-:W-:-:S04]  /*0040*/  UIMAD.WIDE.U32 UR4, UR4, 0x200, URZ ;  /* 0x00000200040478a5 */ /* 0x001fc8000f8e00ff */
[----:B-1----:R-:W-:-:S04]  /*0050*/  UIADD3 UR6, UP0, UPT, -UR4, UR6, URZ ;  /* 0x0000000604067290 */ /* 0x002fc8000ff1e1ff */
[----:B------:R-:W-:Y:S02]  /*0060*/  UIADD3.X UR7, UPT, UPT, ~UR5, UR7, URZ, UP0, !UPT ;  /* 0x0000000705077290 */ /* 0x000fe400087fe5ff */
[----:B------:R-:W-:-:S04]  /*0070*/  UISETP.GE.U32.AND UP0, UPT, UR6, 0x200, UPT ;  /* 0x000002000600788c */ /* 0x000fc8000bf06070 */
[----:B------:R-:W-:-:S09]  /*0080*/  UISETP.GE.AND.EX UP0, UPT, UR7, URZ, UPT, UP0 ;  /* 0x000000ff0700728c */ /* 0x000fd2000bf06300 */
[----:B--2---:R-:W-:Y:S05]  /*0090*/  BRA.U !UP0, `(.L_x_10) ;  /* 0x0000000108287547 */ /* 0x004fea000b800000 */
[----:B------:R-:W0:Y:S01]  /*00a0*/  S2R R0, SR_TID.X ;  /* 0x0000000000007919 */ /* 0x000e220000002100 */
[----:B------:R-:W1:Y:S01]  /*00b0*/  LDCU.64 UR6, c[0x0][0x388] ;  /* 0x00007100ff0677ac */ /* 0x000e620008000a00 */
[----:B------:R-:W2:Y:S01]  /*00c0*/  LDC R5, c[0x0][0x390] ;  /* 0x0000e400ff057b82 */ /* 0x000ea20000000800 */
[----:B0-----:R-:W-:-:S05]  /*00d0*/  IADD3 R0, P0, PT, R0, UR4, RZ ;  /* 0x0000000400007c10 */ /* 0x001fca000ff1e0ff */
[----:B------:R-:W-:Y:S01]  /*00e0*/  IMAD.X R3, RZ, RZ, UR5, P0 ;  /* 0x00000005ff037e24 */ /* 0x000fe200080e06ff */
[----:B-1----:R-:W-:-:S04]  /*00f0*/  LEA R2, P0, R0, UR6, 0x2 ;  /* 0x0000000600027c11 */ /* 0x002fc8000f8010ff */
[----:B------:R-:W-:-:S05]  /*0100*/  LEA.HI.X R3, R0, UR7, R3, 0x2, P0 ;  /* 0x0000000700037c11 */ /* 0x000fca00080f1403 */
[----:B--2---:R-:W-:Y:S04]  /*0110*/  STG.E desc[UR8][R2.64], R5 ;  /* 0x0000000502007986 */ /* 0x004fe8000c101908 */
[----:B------:R-:W-:Y:S01]  /*0120*/  STG.E desc[UR8][R2.64+0x400], R5 ;  /* 0x0004000502007986 */ /* 0x000fe2000c101908 */
[----:B------:R-:W-:Y:S05]  /*0130*/  EXIT ;  /* 0x000000000000794d */ /* 0x000fea0003800000 */
.L_x_10:
[----:B------:R-:W0:Y:S01]  /*0140*/  S2R R0, SR_TID.X ;  /* 0x0000000000007919 */ /* 0x000e220000002100 */
[----:B------:R-:W-:Y:S01]  /*0150*/  USHF.R.S32.HI UR7, URZ, 0x1f, UR6 ;  /* 0x0000001fff077899 */ /* 0x000fe20008011406 */
[----:B------:R-:W1:Y:S05]  /*0160*/  LDCU.64 UR10, c[0x0][0x388] ;  /* 0x00007100ff0a77ac */ /* 0x000e6a0008000a00 */
[----:B------:R-:W-:Y:S02]  /*0170*/  IMAD.U32 R2, RZ, RZ, UR7 ;  /* 0x00000007ff027e24 */ /* 0x000fe4000f8e00ff */
[----:B------:R-:W-:Y:S01]  /*0180*/  IMAD.U32 R4, RZ, RZ, UR7 ;  /* 0x00000007ff047e24 */ /* 0x000fe2000f8e00ff */
[----:B0-----:R-:W-:-:S04]  /*0190*/  ISETP.LT.U32.AND P0, PT, R0, UR6, PT ;  /* 0x0000000600007c0c */ /* 0x001fc8000bf01070 */
[----:B------:R-:W-:Y:S01]  /*01a0*/  ISETP.GT.AND.EX P0, PT, R2, RZ, PT, P0 ;  /* 0x000000ff0200720c */ /* 0x000fe20003f04300 */
[C---:B------:R-:W-:Y:S01]  /*01b0*/  VIADD R2, R0.reuse, 0x100 ;  /* 0x0000010000027836 */ /* 0x040fe20000000000 */
[----:B------:R-:W-:-:S04]  /*01c0*/  IADD3 R0, P2, PT, R0, UR4, RZ ;  /* 0x0000000400007c10 */ /* 0x000fc8000ff5e0ff */
[----:B------:R-:W-:Y:S01]  /*01d0*/  ISETP.LT.U32.AND P1, PT, R2, UR6, PT ;  /* 0x0000000602007c0c */ /* 0x000fe2000bf21070 */
[----:B------:R-:W-:Y:S01]  /*01e0*/  IMAD.X R3, RZ, RZ, UR5, P2 ;  /* 0x00000005ff037e24 */ /* 0x000fe200090e06ff */
[----:B-1----:R-:W-:Y:S02]  /*01f0*/  LEA R2, P2, R0, UR10, 0x2 ;  /* 0x0000000a00027c11 */ /* 0x002fe4000f8410ff */
[----:B------:R-:W-:Y:S02]  /*0200*/  ISETP.GT.AND.EX P1, PT, R4, RZ, PT, P1 ;  /* 0x000000ff0400720c */ /* 0x000fe40003f24310 */
[----:B------:R-:W-:Y:S01]  /*0210*/  LEA.HI.X R3, R0, UR11, R3, 0x2, P2 ;  /* 0x0000000b00037c11 */ /* 0x000fe200090f1403 */
[----:B------:R-:W0:Y:S04]  /*0220*/  @P0 LDC R5, c[0x0][0x390] ;  /* 0x0000e400ff050b82 */ /* 0x000e280000000800 */
[----:B0-----:R0:W-:Y:S06]  /*0230*/  @P0 STG.E desc[UR8][R2.64], R5 ;  /* 0x0000000502000986 */ /* 0x0011ec000c101908 */
[----:B------:R-:W-:Y:S05]  /*0240*/  @!P1 EXIT ;  /* 0x000000000000994d */ /* 0x000fea0003800000 */
[----:B0-----:R-:W0:Y:S02]  /*0250*/  LDC R5, c[0x0][0x390] ;  /* 0x0000e400ff057b82 */ /* 0x001e240000000800 */
[----:B0-----:R-:W-:Y:S01]  /*0260*/  STG.E desc[UR8][R2.64+0x400], R5 ;  /* 0x0004000502007986 */ /* 0x001fe2000c101908 */
[----:B------:R-:W-:Y:S05]  /*0270*/  EXIT ;  /* 0x000000000000794d */ /* 0x000fea0003800000 */
.L_x_11:
        /* <DEDUP_REMOVED lines=16> */
.L_x_19:


//--------------------- .text._ZN3cub18CUB_300001_SM_10006detail8for_each13static_kernelINS2_12policy_hub_t12policy_500_tEmN6thrust24THRUST_300001_SM_1000_NS8cuda_cub20__uninitialized_fill7functorINS7_10device_ptrIfEEfEEEEvT0_T1_ --------------------------
	.section	.text._ZN3cub18CUB_300001_SM_10006detail8for_each13static_kernelINS2_12policy_hub_t12policy_500_tEmN6thrust24THRUST_300001_SM_1000_NS8cuda_cub20__uninitialized_fill7functorINS7_10device_ptrIfEEfEEEEvT0_T1_,"ax",@progbits
	.align	128
        .global         _ZN3cub18CUB_300001_SM_10006detail8for_each13static_kernelINS2_12policy_hub_t12policy_500_tEmN6thrust24THRUST_300001_SM_1000_NS8cuda_cub20__uninitialized_fill7functorINS7_10device_ptrIfEEfEEEEvT0_T1_
        .type           _ZN3cub18CUB_300001_SM_10006detail8for_each13static_kernelINS2_12policy_hub_t12policy_500_tEmN6thrust24THRUST_300001_SM_1000_NS8cuda_cub20__uninitialized_fill7functorINS7_10device_ptrIfEEfEEEEvT0_T1_,@function
        .size           _ZN3cub18CUB_300001_SM_10006detail8for_each13static_kernelINS2_12policy_hub_t12policy_500_tEmN6thrust24THRUST_300001_SM_1000_NS8cuda_cub20__uninitialized_fill7functorINS7_10device_ptrIfEEfEEEEvT0_T1_,(.L_x_20 - _ZN3cub18CUB_300001_SM_10006detail8for_each13static_kernelINS2_12policy_hub_t12policy_500_tEmN6thrust24THRUST_300001_SM_1000_NS8cuda_cub20__uninitialized_fill7functorINS7_10device_ptrIfEEfEEEEvT0_T1_)
        .other          _ZN3cub18CUB_300001_SM_10006detail8for_each13static_kernelINS2_12policy_hub_t12policy_500_tEmN6thrust24THRUST_300001_SM_1000_NS8cuda_cub20__uninitialized_fill7functorINS7_10device_ptrIfEEfEEEEvT0_T1_,@"STO_CUDA_ENTRY STV_DEFAULT"
_ZN3cub18CUB_300001_SM_10006detail8for_each13static_kernelINS2_12policy_hub_t12policy_500_tEmN6thrust24THRUST_300001_SM_1000_NS8cuda_cub20__uninitialized_fill7functorINS7_10device_ptrIfEEfEEEEvT0_T1_:
.text._ZN3cub18CUB_300001_SM_10006detail8for_each13static_kernelINS2_12policy_hub_t12policy_500_tEmN6thrust24THRUST_300001_SM_1000_NS8cuda_cub20__uninitialized_fill7functorINS7_10device_ptrIfEEfEEEEvT0_T1_:
        /* <DEDUP_REMOVED lines=8> */
[----:B------:R-:W-:-:S09]  /*0080*/  UISETP.GE.U32.AND.EX UP0, UPT, UR7, URZ, UPT, UP0 ;  /* 0x000000ff0700728c */ /* 0x000fd2000bf06100 */
        /* <DEDUP_REMOVED lines=11> */
.L_x_12:
[----:B------:R-:W0:Y:S01]  /*0140*/  S2R R0, SR_TID.X ;  /* 0x0000000000007919 */ /* 0x000e220000002100 */
[----:B------:R-:W-:Y:S01]  /*0150*/  IMAD.U32 R2, RZ, RZ, UR7 ;  /* 0x00000007ff027e24 */ /* 0x000fe2000f8e00ff */
[----:B------:R-:W1:Y:S01]  /*0160*/  LDCU.64 UR10, c[0x0][0x388] ;  /* 0x00007100ff0a77ac */ /* 0x000e620008000a00 */
[----:B------:R-:W-:Y:S01]  /*0170*/  IMAD.U32 R4, RZ, RZ, UR7 ;  /* 0x00000007ff047e24 */ /* 0x000fe2000f8e00ff */
[----:B0-----:R-:W-:-:S04]  /*0180*/  ISETP.LT.U32.AND P0, PT, R0, UR6, PT ;  /* 0x0000000600007c0c */ /* 0x001fc8000bf01070 */
[----:B------:R-:W-:Y:S01]  /*0190*/  ISETP.GT.U32.AND.EX P0, PT, R2, RZ, PT, P0 ;  /* 0x000000ff0200720c */ /* 0x000fe20003f04100 */
[C---:B------:R-:W-:Y:S01]  /*01a0*/  VIADD R2, R0.reuse, 0x100 ;  /* 0x0000010000027836 */ /* 0x040fe20000000000 */
[----:B------:R-:W-:-:S04]  /*01b0*/  IADD3 R0, P2, PT, R0, UR4, RZ ;  /* 0x0000000400007c10 */ /* 0x000fc8000ff5e0ff */
[----:B------:R-:W-:Y:S01]  /*01c0*/  ISETP.LT.U32.AND P1, PT, R2, UR6, PT ;  /* 0x0000000602007c0c */ /* 0x000fe2000bf21070 */
[----:B------:R-:W-:Y:S01]  /*01d0*/  IMAD.X R3, RZ, RZ, UR5, P2 ;  /* 0x00000005ff037e24 */ /* 0x000fe200090e06ff */
[----:B-1----:R-:W-:Y:S02]  /*01e0*/  LEA R2, P2, R0, UR10, 0x2 ;  /* 0x0000000a00027c11 */ /* 0x002fe4000f8410ff */
[----:B------:R-:W-:Y:S02]  /*01f0*/  ISETP.GT.U32.AND.EX P1, PT, R4, RZ, PT, P1 ;  /* 0x000000ff0400720c */ /* 0x000fe40003f24110 */
[----:B------:R-:W-:Y:S01]  /*0200*/  LEA.HI.X R3, R0, UR11, R3, 0x2, P2 ;  /* 0x0000000b00037c11 */ /* 0x000fe200090f1403 */
[----:B------:R-:W0:Y:S04]  /*0210*/  @P0 LDC R5, c[0x0][0x390] ;  /* 0x0000e400ff050b82 */ /* 0x000e280000000800 */
[----:B0-----:R0:W-:Y:S06]  /*0220*/  @P0 STG.E desc[UR8][R2.64], R5 ;  /* 0x0000000502000986 */ /* 0x0011ec000c101908 */
[----:B------:R-:W-:Y:S05]  /*0230*/  @!P1 EXIT ;  /* 0x000000000000994d */ /* 0x000fea0003800000 */
[----:B0-----:R-:W0:Y:S02]  /*0240*/  LDC R5, c[0x0][0x390] ;  /* 0x0000e400ff057b82 */ /* 0x001e240000000800 */
[----:B0-----:R-:W-:Y:S01]  /*0250*/  STG.E desc[UR8][R2.64+0x400], R5 ;  /* 0x0004000502007986 */ /* 0x001fe2000c101908 */
[----:B------:R-:W-:Y:S05]  /*0260*/  EXIT ;  /* 0x000000000000794d */ /* 0x000fea0003800000 */
.L_x_13:
        /* <DEDUP_REMOVED lines=9> */
.L_x_20:


//--------------------- .text._ZN3cub18CUB_300001_SM_10006detail8for_each13static_kernelINS2_12policy_hub_t12policy_500_tEmN6thrust24THRUST_300001_SM_1000_NS8cuda_cub6__fill7functorINS7_6detail15normal_iteratorINS7_10device_ptrIfEEEEfEEEEvT0_T1_ --------------------------
	.section	.text._ZN3cub18CUB_300001_SM_10006detail8for_each13static_kernelINS2_12policy_hub_t12policy_500_tEmN6thrust24THRUST_300001_SM_1000_NS8cuda_cub6__fill7functorINS7_6detail15normal_iteratorINS7_10device_ptrIfEEEEfEEEEvT0_T1_,"ax",@progbits
	.align	128
        .global         _ZN3cub18CUB_300001_SM_10006detail8for_each13static_kernelINS2_12policy_hub_t12policy_500_tEmN6thrust24THRUST_300001_SM_1000_NS8cuda_cub6__fill7functorINS7_6detail15normal_iteratorINS7_10device_ptrIfEEEEfEEEEvT0_T1_
        .type           _ZN3cub18CUB_300001_SM_10006detail8for_each13static_kernelINS2_12policy_hub_t12policy_500_tEmN6thrust24THRUST_300001_SM_1000_NS8cuda_cub6__fill7functorINS7_6detail15normal_iteratorINS7_10device_ptrIfEEEEfEEEEvT0_T1_,@function
        .size           _ZN3cub18CUB_300001_SM_10006detail8for_each13static_kernelINS2_12policy_hub_t12policy_500_tEmN6thrust24THRUST_300001_SM_1000_NS8cuda_cub6__fill7functorINS7_6detail15normal_iteratorINS7_10device_ptrIfEEEEfEEEEvT0_T1_,(.L_x_21 - _ZN3cub18CUB_300001_SM_10006detail8for_each13static_kernelINS2_12policy_hub_t12policy_500_tEmN6thrust24THRUST_300001_SM_1000_NS8cuda_cub6__fill7functorINS7_6detail15normal_iteratorINS7_10device_ptrIfEEEEfEEEEvT0_T1_)
        .other          _ZN3cub18CUB_300001_SM_10006detail8for_each13static_kernelINS2_12policy_hub_t12policy_500_tEmN6thrust24THRUST_300001_SM_1000_NS8cuda_cub6__fill7functorINS7_6detail15normal_iteratorINS7_10device_ptrIfEEEEfEEEEvT0_T1_,@"STO_CUDA_ENTRY STV_DEFAULT"
_ZN3cub18CUB_300001_SM_10006detail8for_each13static_kernelINS2_12policy_hub_t12policy_500_tEmN6thrust24THRUST_300001_SM_1000_NS8cuda_cub6__fill7functorINS7_6detail15normal_iteratorINS7_10device_ptrIfEEEEfEEEEvT0_T1_:
.text._ZN3cub18CUB_300001_SM_10006detail8for_each13static_kernelINS2_12policy_hub_t12policy_500_tEmN6thrust24THRUST_300001_SM_1000_NS8cuda_cub6__fill7functorINS7_6detail15normal_iteratorINS7_10device_ptrIfEEEEfEEEEvT0_T1_:
        /* <DEDUP_REMOVED lines=20> */
.L_x_14:
        /* <DEDUP_REMOVED lines=19> */
.L_x_15:
        /* <DEDUP_REMOVED lines=9> */
.L_x_21:


//--------------------- .text._ZN3cub18CUB_300001_SM_10006detail11EmptyKernelIvEEvv --------------------------
	.section	.text._ZN3cub18CUB_300001_SM_10006detail11EmptyKernelIvEEvv,"ax",@progbits
	.align	128
        .global         _ZN3cub18CUB_300001_SM_10006detail11EmptyKernelIvEEvv
        .type           _ZN3cub18CUB_300001_SM_10006detail11EmptyKernelIvEEvv,@function
        .size           _ZN3cub18CUB_300001_SM_10006detail11EmptyKernelIvEEvv,(.L_x_22 - _ZN3cub18CUB_300001_SM_10006detail11EmptyKernelIvEEvv)
        .other          _ZN3cub18CUB_300001_SM_10006detail11EmptyKernelIvEEvv,@"STO_CUDA_ENTRY STV_DEFAULT"
_ZN3cub18CUB_300001_SM_10006detail11EmptyKernelIvEEvv:
.text._ZN3cub18CUB_300001_SM_10006detail11EmptyKernelIvEEvv:
[----:B------:R-:W-:Y:S01]  /*0000*/  LDC R1, c[0x0][0x37c] ;  /* 0x0000df00ff017b82 */ /* 0x000fe20000000800 */
[----:B------:R-:W-:Y:S05]  /*0010*/  EXIT ;  /* 0x000000000000794d */ /* 0x000fea0003800000 */
.L_x_16:
        /* <DEDUP_REMOVED lines=14> */
.L_x_22:


//--------------------- .nv.shared.reserved.0     --------------------------
	.section	.nv.shared.reserved.0,"aw",@nobits
	.weak		__nv_reservedSMEM_offset_0_alias
	.size		__nv_reservedSMEM_offset_0_alias, 0, 64
	.other		__nv_reservedSMEM_offset_0_alias,@"STO_CUDA_RESERVED_SHARED STV_DEFAULT"
__nv_reservedSMEM_offset_0_alias:
	.zero		0
	.zero		64


//--------------------- .nv.global                --------------------------
	.section	.nv.global,"aw",@nobits
.nv.global:
	.type		_ZN34_INTERNAL_9ed45a8f_4_k_cu_82ea59476thrust24THRUST_300001_SM_1000_NS3seqE,@object
	.size		_ZN34_INTERNAL_9ed45a8f_4_k_cu_82ea59476thrust24THRUST_300001_SM_1000_NS3seqE,(_ZN34_INTERNAL_9ed45a8f_4_k_cu_82ea59474cuda3std3__48in_placeE - _ZN34_INTERNAL_9ed45a8f_4_k_cu_82ea59476thrust24THRUST_300001_SM_1000_NS3seqE)
_ZN34_INTERNAL_9ed45a8f_4_k_cu_82ea59476thrust24THRUST_300001_SM_1000_NS3seqE:
	.zero		1
	.type		_ZN34_INTERNAL_9ed45a8f_4_k_cu_82ea59474cuda3std3__48in_placeE,@object
	.size		_ZN34_INTERNAL_9ed45a8f_4_k_cu_82ea59474cuda3std3__48in_placeE,(_ZN34_INTERNAL_9ed45a8f_4_k_cu_82ea59474cuda3std6ranges3__45__cpo4sizeE - _ZN34_INTERNAL_9ed45a8f_4_k_cu_82ea59474cuda3std3__48in_placeE)
_ZN34_INTERNAL_9ed45a8f_4_k_cu_82ea59474cuda3std3__48in_placeE:
	.zero		1
	.type		_ZN34_INTERNAL_9ed45a8f_4_k_cu_82ea59474cuda3std6ranges3__45__cpo4sizeE,@object
	.size		_ZN34_INTERNAL_9ed45a8f_4_k_cu_82ea59474cuda3std6ranges3__45__cpo4sizeE,(_ZN34_INTERNAL_9ed45a8f_4_k_cu_82ea59476thrust24THRUST_300001_SM_1000_NS12placeholders2_3E - _ZN34_INTERNAL_9ed45a8f_4_k_cu_82ea59474cuda3std6ranges3__45__cpo4sizeE)
_ZN34_INTERNAL_9ed45a8f_4_k_cu_82ea59474cuda3std6ranges3__45__cpo4sizeE:
	.zero		1
	.type		_ZN34_INTERNAL_9ed45a8f_4_k_cu_82ea59476thrust24THRUST_300001_SM_1000_NS12placeholders2_3E,@object
	.size		_ZN34_INTERNAL_9ed45a8f_4_k_cu_82ea59476thrust24THRUST_300001_SM_1000_NS12placeholders2_3E,(_ZN34_INTERNAL_9ed45a8f_4_k_cu_82ea59474cuda3std3__45__cpo6cbeginE - _ZN34_INTERNAL_9ed45a8f_4_k_cu_82ea59476thrust24THRUST_300001_SM_1000_NS12placeholders2_3E)
_ZN34_INTERNAL_9ed45a8f_4_k_cu_82ea59476thrust24THRUST_300001_SM_1000_NS12placeholders2_3E:
	.zero		1
	.type		_ZN34_INTERNAL_9ed45a8f_4_k_cu_82ea59474cuda3std3__45__cpo6cbeginE,@object
	.size		_ZN34_INTERNAL_9ed45a8f_4_k_cu_82ea59474cuda3std3__45__cpo6cbeginE,(_ZN34_INTERNAL_9ed45a8f_4_k_cu_82ea59474cuda3std6ranges3__45__cpo6cbeginE - _ZN34_INTERNAL_9ed45a8f_4_k_cu_82ea59474cuda3std3__45__cpo6cbeginE)
_ZN34_INTERNAL_9ed45a8f_4_k_cu_82ea59474cuda3std3__45__cpo6cbeginE:
	.zero		1
	.type		_ZN34_INTERNAL_9ed45a8f_4_k_cu_82ea59474cuda3std6ranges3__45__cpo6cbeginE,@object
	.size		_ZN34_INTERNAL_9ed45a8f_4_k_cu_82ea59474cuda3std6ranges3__45__cpo6cbeginE,(_ZN34_INTERNAL_9ed45a8f_4_k_cu_82ea59476thrust24THRUST_300001_SM_1000_NS12placeholders2_7E - _ZN34_INTERNAL_9ed45a8f_4_k_cu_82ea59474cuda3std6ranges3__45__cpo6cbeginE)
_ZN34_INTERNAL_9ed45a8f_4_k_cu_82ea59474cuda3std6ranges3__45__cpo6cbeginE:
	.zero		1
	.type		_ZN34_INTERNAL_9ed45a8f_4_k_cu_82ea59476thrust24THRUST_300001_SM_1000_NS12placeholders2_7E,@object
	.size		_ZN34_INTERNAL_9ed45a8f_4_k_cu_82ea59476thrust24THRUST_300001_SM_1000_NS12placeholders2_7E,(_ZN34_INTERNAL_9ed45a8f_4_k_cu_82ea59474cuda3std3__45__cpo7crbeginE - _ZN34_INTERNAL_9ed45a8f_4_k_cu_82ea59476thrust24THRUST_300001_SM_1000_NS12placeholders2_7E)
_ZN34_INTERNAL_9ed45a8f_4_k_cu_82ea59476thrust24THRUST_300001_SM_1000_NS12placeholders2_7E:
	.zero		1
	.type		_ZN34_INTERNAL_9ed45a8f_4_k_cu_82ea59474cuda3std3__45__cpo7crbeginE,@object
	.size		_ZN34_INTERNAL_9ed45a8f_4_k_cu_82ea59474cuda3std3__45__cpo7crbeginE,(_ZN34_INTERNAL_9ed45a8f_4_k_cu_82ea59474cuda3std6ranges3__45__cpo4nextE - _ZN34_INTERNAL_9ed45a8f_4_k_cu_82ea59474cuda3std3__45__cpo7crbeginE)
_ZN34_INTERNAL_9ed45a8f_4_k_cu_82ea59474cuda3std3__45__cpo7crbeginE:
	.zero		1
	.type		_ZN34_INTERNAL_9ed45a8f_4_k_cu_82ea59474cuda3std6ranges3__45__cpo4nextE,@object
	.size		_ZN34_INTERNAL_9ed45a8f_4_k_cu_82ea59474cuda3std6ranges3__45__cpo4nextE,(_ZN34_INTERNAL_9ed45a8f_4_k_cu_82ea59474cuda3std6ranges3__45__cpo4swapE - _ZN34_INTERNAL_9ed45a8f_4_k_cu_82ea59474cuda3std6ranges3__45__cpo4nextE)
_ZN34_INTERNAL_9ed45a8f_4_k_cu_82ea59474cuda3std6ranges3__45__cpo4nextE:
	.zero		1
	.type		_ZN34_INTERNAL_9ed45a8f_4_k_cu_82ea59474cuda3std6ranges3__45__cpo4swapE,@object
	.size		_ZN34_INTERNAL_9ed45a8f_4_k_cu_82ea59474cuda3std6ranges3__45__cpo4swapE,(_ZN34_INTERNAL_9ed45a8f_4_k_cu_82ea59476thrust24THRUST_300001_SM_1000_NS8cuda_cub10par_nosyncE - _ZN34_INTERNAL_9ed45a8f_4_k_cu_82ea59474cuda3std6ranges3__45__cpo4swapE)
_ZN34_INTERNAL_9ed45a8f_4_k_cu_82ea59474cuda3std6ranges3__45__cpo4swapE:
	.zero		1
	.type		_ZN34_INTERNAL_9ed45a8f_4_k_cu_82ea59476thrust24THRUST_300001_SM_1000_NS8cuda_cub10par_nosyncE,@object
	.size		_ZN34_INTERNAL_9ed45a8f_4_k_cu_82ea59476thrust24THRUST_300001_SM_1000_NS8cuda_cub10par_nosyncE,(_ZN34_INTERNAL_9ed45a8f_4_k_cu_82ea59476thrust24THRUST_300001_SM_1000_NS12placeholders2_9E - _ZN34_INTERNAL_9ed45a8f_4_k_cu_82ea59476thrust24THRUST_300001_SM_1000_NS8cuda_cub10par_nosyncE)
_ZN34_INTERNAL_9ed45a8f_4_k_cu_82ea59476thrust24THRUST_300001_SM_1000_NS8cuda_cub10par_nosyncE:
	.zero		1
	.type		_ZN34_INTERNAL_9ed45a8f_4_k_cu_82ea59476thrust24THRUST_300001_SM_1000_NS12placeholders2_9E,@object
	.size		_ZN34_INTERNAL_9ed45a8f_4_k_cu_82ea59476thrust24THRUST_300001_SM_1000_NS12placeholders2_9E,(_ZN34_INTERNAL_9ed45a8f_4_k_cu_82ea59474cuda3std3__436_GLOBAL__N__9ed45a8f_4_k_cu_82ea59476ignoreE - _ZN34_INTERNAL_9ed45a8f_4_k_cu_82ea59476thrust24THRUST_300001_SM_1000_NS12placeholders2_9E)
_ZN34_INTERNAL_9ed45a8f_4_k_cu_82ea59476thrust24THRUST_300001_SM_1000_NS12placeholders2_9E:
	.zero		1
	.type		_ZN34_INTERNAL_9ed45a8f_4_k_cu_82ea59474cuda3std3__436_GLOBAL__N__9ed45a8f_4_k_cu_82ea59476ignoreE,@object
	.size		_ZN34_INTERNAL_9ed45a8f_4_k_cu_82ea59474cuda3std3__436_GLOBAL__N__9ed45a8f_4_k_cu_82ea59476ignoreE,(_ZN34_INTERNAL_9ed45a8f_4_k_cu_82ea59474cuda3std6ranges3__45__cpo4dataE - _ZN34_INTERNAL_9ed45a8f_4_k_cu_82ea59474cuda3std3__436_GLOBAL__N__9ed45a8f_4_k_cu_82ea59476ignoreE)
_ZN34_INTERNAL_9ed45a8f_4_k_cu_82ea59474cuda3std3__436_GLOBAL__N__9ed45a8f_4_k_cu_82ea59476ignoreE:
	.zero		1
	.type		_ZN34_INTERNAL_9ed45a8f_4_k_cu_82ea59474cuda3std6ranges3__45__cpo4dataE,@object
	.size		_ZN34_INTERNAL_9ed45a8f_4_k_cu_82ea59474cuda3std6ranges3__45__cpo4dataE,(_ZN34_INTERNAL_9ed45a8f_4_k_cu_82ea59476thrust24THRUST_300001_SM_1000_NS12placeholders2_1E - _ZN34_INTERNAL_9ed45a8f_4_k_cu_82ea59474cuda3std6ranges3__45__cpo4dataE)
_ZN34_INTERNAL_9ed45a8f_4_k_cu_82ea59474cuda3std6ranges3__45__cpo4dataE:
	.zero		1
	.type		_ZN34_INTERNAL_9ed45a8f_4_k_cu_82ea59476thrust24THRUST_300001_SM_1000_NS12placeholders2_1E,@object
	.size		_ZN34_INTERNAL_9ed45a8f_4_k_cu_82ea59476thrust24THRUST_300001_SM_1000_NS12placeholders2_1E,(_ZN34_INTERNAL_9ed45a8f_4_k_cu_82ea59474cuda3std3__45__cpo5beginE - _ZN34_INTERNAL_9ed45a8f_4_k_cu_82ea59476thrust24THRUST_300001_SM_1000_NS12placeholders2_1E)
_ZN34_INTERNAL_9ed45a8f_4_k_cu_82ea59476thrust24THRUST_300001_SM_1000_NS12placeholders2_1E:
	.zero		1
	.type		_ZN34_INTERNAL_9ed45a8f_4_k_cu_82ea59474cuda3std3__45__cpo5beginE,@object
	.size		_ZN34_INTERNAL_9ed45a8f_4_k_cu_82ea59474cuda3std3__45__cpo5beginE,(_ZN34_INTERNAL_9ed45a8f_4_k_cu_82ea59474cuda3std6ranges3__45__cpo5beginE - _ZN34_INTERNAL_9ed45a8f_4_k_cu_82ea59474cuda3std3__45__cpo5beginE)
_ZN34_INTERNAL_9ed45a8f_4_k_cu_82ea59474cuda3std3__45__cpo5beginE:
	.zero		1
	.type		_ZN34_INTERNAL_9ed45a8f_4_k_cu_82ea59474cuda3std6ranges3__45__cpo5beginE,@object
	.size		_ZN34_INTERNAL_9ed45a8f_4_k_cu_82ea59474cuda3std6ranges3__45__cpo5beginE,(_ZN34_INTERNAL_9ed45a8f_4_k_cu_82ea59476thrust24THRUST_300001_SM_1000_NS12placeholders2_5E - _ZN34_INTERNAL_9ed45a8f_4_k_cu_82ea59474cuda3std6ranges3__45__cpo5beginE)
_ZN34_INTERNAL_9ed45a8f_4_k_cu_82ea59474cuda3std6ranges3__45__cpo5beginE:
	.zero		1
	.type		_ZN34_INTERNAL_9ed45a8f_4_k_cu_82ea59476thrust24THRUST_300001_SM_1000_NS12placeholders2_5E,@object
	.size		_ZN34_INTERNAL_9ed45a8f_4_k_cu_82ea59476thrust24THRUST_300001_SM_1000_NS12placeholders2_5E,(_ZN34_INTERNAL_9ed45a8f_4_k_cu_82ea59474cuda3std3__45__cpo6rbeginE - _ZN34_INTERNAL_9ed45a8f_4_k_cu_82ea59476thrust24THRUST_300001_SM_1000_NS12placeholders2_5E)
_ZN34_INTERNAL_9ed45a8f_4_k_cu_82ea59476thrust24THRUST_300001_SM_1000_NS12placeholders2_5E:
	.zero		1
	.type		_ZN34_INTERNAL_9ed45a8f_4_k_cu_82ea59474cuda3std3__45__cpo6rbeginE,@object
	.size		_ZN34_INTERNAL_9ed45a8f_4_k_cu_82ea59474cuda3std3__45__cpo6rbeginE,(_ZN34_INTERNAL_9ed45a8f_4_k_cu_82ea59474cuda3std6ranges3__45__cpo7advanceE - _ZN34_INTERNAL_9ed45a8f_4_k_cu_82ea59474cuda3std3__45__cpo6rbeginE)
_ZN34_INTERNAL_9ed45a8f_4_k_cu_82ea59474cuda3std3__45__cpo6rbeginE:
	.zero		1
	.type		_ZN34_INTERNAL_9ed45a8f_4_k_cu_82ea59474cuda3std6ranges3__45__cpo7advanceE,@object
	.size		_ZN34_INTERNAL_9ed45a8f_4_k_cu_82ea59474cuda3std6ranges3__45__cpo7advanceE,(_ZN34_INTERNAL_9ed45a8f_4_k_cu_82ea59474cuda3std3__47nulloptE - _ZN34_INTERNAL_9ed45a8f_4_k_cu_82ea59474cuda3std6ranges3__45__cpo7advanceE)
_ZN34_INTERNAL_9ed45a8f_4_k_cu_82ea59474cuda3std6ranges3__45__cpo7advanceE:
	.zero		1
	.type		_ZN34_INTERNAL_9ed45a8f_4_k_cu_82ea59474cuda3std3__47nulloptE,@object
	.size		_ZN34_INTERNAL_9ed45a8f_4_k_cu_82ea59474cuda3std3__47nulloptE,(_ZN34_INTERNAL_9ed45a8f_4_k_cu_82ea59474cuda3std6ranges3__45__cpo8distanceE - _ZN34_INTERNAL_9ed45a8f_4_k_cu_82ea59474cuda3std3__47nulloptE)
_ZN34_INTERNAL_9ed45a8f_4_k_cu_82ea59474cuda3std3__47nulloptE:
	.zero		1
	.type		_ZN34_INTERNAL_9ed45a8f_4_k_cu_82ea59474cuda3std6ranges3__45__cpo8distanceE,@object
	.size		_ZN34_INTERNAL_9ed45a8f_4_k_cu_82ea59474cuda3std6ranges3__45__cpo8distanceE,(_ZN34_INTERNAL_9ed45a8f_4_k_cu_82ea59476thrust24THRUST_300001_SM_1000_NS12placeholders3_10E - _ZN34_INTERNAL_9ed45a8f_4_k_cu_82ea59474cuda3std6ranges3__45__cpo8distanceE)
_ZN34_INTERNAL_9ed45a8f_4_k_cu_82ea59474cuda3std6ranges3__45__cpo8distanceE:
	.zero		1
	.type		_ZN34_INTERNAL_9ed45a8f_4_k_cu_82ea59476thrust24THRUST_300001_SM_1000_NS12placeholders3_10E,@object
	.size		_ZN34_INTERNAL_9ed45a8f_4_k_cu_82ea59476thrust24THRUST_300001_SM_1000_NS12placeholders3_10E,(_ZN34_INTERNAL_9ed45a8f_4_k_cu_82ea59474cuda3std3__419piecewise_constructE - _ZN34_INTERNAL_9ed45a8f_4_k_cu_82ea59476thrust24THRUST_300001_SM_1000_NS12placeholders3_10E)
_ZN34_INTERNAL_9ed45a8f_4_k_cu_82ea59476thrust24THRUST_300001_SM_1000_NS12placeholders3_10E:
	.zero		1
	.type		_ZN34_INTERNAL_9ed45a8f_4_k_cu_82ea59474cuda3std3__419piecewise_constructE,@object
	.size		_ZN34_INTERNAL_9ed45a8f_4_k_cu_82ea59474cuda3std3__419piecewise_constructE,(_ZN34_INTERNAL_9ed45a8f_4_k_cu_82ea59474cuda3std6ranges3__45__cpo5cdataE - _ZN34_INTERNAL_9ed45a8f_4_k_cu_82ea59474cuda3std3__419piecewise_constructE)
_ZN34_INTERNAL_9ed45a8f_4_k_cu_82ea59474cuda3std3__419piecewise_constructE:
	.zero		1
	.type		_ZN34_INTERNAL_9ed45a8f_4_k_cu_82ea59474cuda3std6ranges3__45__cpo5cdataE,@object
	.size		_ZN34_INTERNAL_9ed45a8f_4_k_cu_82ea59474cuda3std6ranges3__45__cpo5cdataE,(_ZN34_INTERNAL_9ed45a8f_4_k_cu_82ea59476thrust24THRUST_300001_SM_1000_NS12placeholders2_2E - _ZN34_INTERNAL_9ed45a8f_4_k_cu_82ea59474cuda3std6ranges3__45__cpo5cdataE)
_ZN34_INTERNAL_9ed45a8f_4_k_cu_82ea59474cuda3std6ranges3__45__cpo5cdataE:
	.zero		1
	.type		_ZN34_INTERNAL_9ed45a8f_4_k_cu_82ea59476thrust24THRUST_300001_SM_1000_NS12placeholders2_2E,@object
	.size		_ZN34_INTERNAL_9ed45a8f_4_k_cu_82ea59476thrust24THRUST_300001_SM_1000_NS12placeholders2_2E,(_ZN34_INTERNAL_9ed45a8f_4_k_cu_82ea59474cuda3std3__45__cpo3endE - _ZN34_INTERNAL_9ed45a8f_4_k_cu_82ea59476thrust24THRUST_300001_SM_1000_NS12placeholders2_2E)
_ZN34_INTERNAL_9ed45a8f_4_k_cu_82ea59476thrust24THRUST_300001_SM_1000_NS12placeholders2_2E:
	.zero		1
	.type		_ZN34_INTERNAL_9ed45a8f_4_k_cu_82ea59474cuda3std3__45__cpo3endE,@object
	.size		_ZN34_INTERNAL_9ed45a8f_4_k_cu_82ea59474cuda3std3__45__cpo3endE,(_ZN34_INTERNAL_9ed45a8f_4_k_cu_82ea59474cuda3std6ranges3__45__cpo3endE - _ZN34_INTERNAL_9ed45a8f_4_k_cu_82ea59474cuda3std3__45__cpo3endE)
_ZN34_INTERNAL_9ed45a8f_4_k_cu_82ea59474cuda3std3__45__cpo3endE:
	.zero		1
	.type		_ZN34_INTERNAL_9ed45a8f_4_k_cu_82ea59474cuda3std6ranges3__45__cpo3endE,@object
	.size		_ZN34_INTERNAL_9ed45a8f_4_k_cu_82ea59474cuda3std6ranges3__45__cpo3endE,(_ZN34_INTERNAL_9ed45a8f_4_k_cu_82ea59476thrust24THRUST_300001_SM_1000_NS12placeholders2_6E - _ZN34_INTERNAL_9ed45a8f_4_k_cu_82ea59474cuda3std6ranges3__45__cpo3endE)
_ZN34_INTERNAL_9ed45a8f_4_k_cu_82ea59474cuda3std6ranges3__45__cpo3endE:
	.zero		1
	.type		_ZN34_INTERNAL_9ed45a8f_4_k_cu_82ea59476thrust24THRUST_300001_SM_1000_NS12placeholders2_6E,@object
	.size		_ZN34_INTERNAL_9ed45a8f_4_k_cu_82ea59476thrust24THRUST_300001_SM_1000_NS12placeholders2_6E,(_ZN34_INTERNAL_9ed45a8f_4_k_cu_82ea59474cuda3std3__45__cpo4rendE - _ZN34_INTERNAL_9ed45a8f_4_k_cu_82ea59476thrust24THRUST_300001_SM_1000_NS12placeholders2_6E)
_ZN34_INTERNAL_9ed45a8f_4_k_cu_82ea59476thrust24THRUST_300001_SM_1000_NS12placeholders2_6E:
	.zero		1
	.type		_ZN34_INTERNAL_9ed45a8f_4_k_cu_82ea59474cuda3std3__45__cpo4rendE,@object
	.size		_ZN34_INTERNAL_9ed45a8f_4_k_cu_82ea59474cuda3std3__45__cpo4rendE,(_ZN34_INTERNAL_9ed45a8f_4_k_cu_82ea59474cuda3std6ranges3__45__cpo9iter_swapE - _ZN34_INTERNAL_9ed45a8f_4_k_cu_82ea59474cuda3std3__45__cpo4rendE)
_ZN34_INTERNAL_9ed45a8f_4_k_cu_82ea59474cuda3std3__45__cpo4rendE:
	.zero		1
	.type		_ZN34_INTERNAL_9ed45a8f_4_k_cu_82ea59474cuda3std6ranges3__45__cpo9iter_swapE,@object
	.size		_ZN34_INTERNAL_9ed45a8f_4_k_cu_82ea59474cuda3std6ranges3__45__cpo9iter_swapE,(_ZN34_INTERNAL_9ed45a8f_4_k_cu_82ea59474cuda3std3__48unexpectE - _ZN34_INTERNAL_9ed45a8f_4_k_cu_82ea59474cuda3std6ranges3__45__cpo9iter_swapE)
_ZN34_INTERNAL_9ed45a8f_4_k_cu_82ea59474cuda3std6ranges3__45__cpo9iter_swapE:
	.zero		1
	.type		_ZN34_INTERNAL_9ed45a8f_4_k_cu_82ea59474cuda3std3__48unexpectE,@object
	.size		_ZN34_INTERNAL_9ed45a8f_4_k_cu_82ea59474cuda3std3__48unexpectE,(_ZN34_INTERNAL_9ed45a8f_4_k_cu_82ea59476thrust24THRUST_300001_SM_1000_NS8cuda_cub3parE - _ZN34_INTERNAL_9ed45a8f_4_k_cu_82ea59474cuda3std3__48unexpectE)
_ZN34_INTERNAL_9ed45a8f_4_k_cu_82ea59474cuda3std3__48unexpectE:
	.zero		1
	.type		_ZN34_INTERNAL_9ed45a8f_4_k_cu_82ea59476thrust24THRUST_300001_SM_1000_NS8cuda_cub3parE,@object
	.size		_ZN34_INTERNAL_9ed45a8f_4_k_cu_82ea59476thrust24THRUST_300001_SM_1000_NS8cuda_cub3parE,(_ZN34_INTERNAL_9ed45a8f_4_k_cu_82ea59476thrust24THRUST_300001_SM_1000_NS12placeholders2_4E - _ZN34_INTERNAL_9ed45a8f_4_k_cu_82ea59476thrust24THRUST_300001_SM_1000_NS8cuda_cub3parE)
_ZN34_INTERNAL_9ed45a8f_4_k_cu_82ea59476thrust24THRUST_300001_SM_1000_NS8cuda_cub3parE:
	.zero		1
	.type		_ZN34_INTERNAL_9ed45a8f_4_k_cu_82ea59476thrust24THRUST_300001_SM_1000_NS12placeholders2_4E,@object
	.size		_ZN34_INTERNAL_9ed45a8f_4_k_cu_82ea59476thrust24THRUST_300001_SM_1000_NS12placeholders2_4E,(_ZN34_INTERNAL_9ed45a8f_4_k_cu_82ea59474cuda3std3__45__cpo4cendE - _ZN34_INTERNAL_9ed45a8f_4_k_cu_82ea59476thrust24THRUST_300001_SM_1000_NS12placeholders2_4E)
_ZN34_INTERNAL_9ed45a8f_4_k_cu_82ea59476thrust24THRUST_300001_SM_1000_NS12placeholders2_4E:
	.zero		1
	.type		_ZN34_INTERNAL_9ed45a8f_4_k_cu_82ea59474cuda3std3__45__cpo4cendE,@object
	.size		_ZN34_INTERNAL_9ed45a8f_4_k_cu_82ea59474cuda3std3__45__cpo4cendE,(_ZN34_INTERNAL_9ed45a8f_4_k_cu_82ea59474cuda3std6ranges3__45__cpo4cendE - _ZN34_INTERNAL_9ed45a8f_4_k_cu_82ea59474cuda3std3__45__cpo4cendE)
_ZN34_INTERNAL_9ed45a8f_4_k_cu_82ea59474cuda3std3__45__cpo4cendE:
	.zero		1
	.type		_ZN34_INTERNAL_9ed45a8f_4_k_cu_82ea59474cuda3std6ranges3__45__cpo4cendE,@object
	.size		_ZN34_INTERNAL_9ed45a8f_4_k_cu_82ea59474cuda3std6ranges3__45__cpo4cendE,(_ZN34_INTERNAL_9ed45a8f_4_k_cu_82ea59474cuda3std3__420unreachable_sentinelE - _ZN34_INTERNAL_9ed45a8f_4_k_cu_82ea59474cuda3std6ranges3__45__cpo4cendE)
_ZN34_INTERNAL_9ed45a8f_4_k_cu_82ea59474cuda3std6ranges3__45__cpo4cendE:
	.zero		1
	.type		_ZN34_INTERNAL_9ed45a8f_4_k_cu_82ea59474cuda3std3__420unreachable_sentinelE,@object
	.size		_ZN34_INTERNAL_9ed45a8f_4_k_cu_82ea59474cuda3std3__420unreachable_sentinelE,(_ZN34_INTERNAL_9ed45a8f_4_k_cu_82ea59474cuda3std6ranges3__45__cpo5ssizeE - _ZN34_INTERNAL_9ed45a8f_4_k_cu_82ea59474cuda3std3__420unreachable_sentinelE)
_ZN34_INTERNAL_9ed45a8f_4_k_cu_82ea59474cuda3std3__420unreachable_sentinelE:
	.zero		1
	.type		_ZN34_INTERNAL_9ed45a8f_4_k_cu_82ea59474cuda3std6ranges3__45__cpo5ssizeE,@object
	.size		_ZN34_INTERNAL_9ed45a8f_4_k_cu_82ea59474cuda3std6ranges3__45__cpo5ssizeE,(_ZN34_INTERNAL_9ed45a8f_4_k_cu_82ea59476thrust24THRUST_300001_SM_1000_NS12placeholders2_8E - _ZN34_INTERNAL_9ed45a8f_4_k_cu_82ea59474cuda3std6ranges3__45__cpo5ssizeE)
_ZN34_INTERNAL_9ed45a8f_4_k_cu_82ea59474cuda3std6ranges3__45__cpo5ssizeE:
	.zero		1
	.type		_ZN34_INTERNAL_9ed45a8f_4_k_cu_82ea59476thrust24THRUST_300001_SM_1000_NS12placeholders2_8E,@object
	.size		_ZN34_INTERNAL_9ed45a8f_4_k_cu_82ea59476thrust24THRUST_300001_SM_1000_NS12placeholders2_8E,(_ZN34_INTERNAL_9ed45a8f_4_k_cu_82ea59474cuda3std3__45__cpo5crendE - _ZN34_INTERNAL_9ed45a8f_4_k_cu_82ea59476thrust24THRUST_300001_SM_1000_NS12placeholders2_8E)
_ZN34_INTERNAL_9ed45a8f_4_k_cu_82ea59476thrust24THRUST_300001_SM_1000_NS12placeholders2_8E:
	.zero		1
	.type		_ZN34_INTERNAL_9ed45a8f_4_k_cu_82ea59474cuda3std3__45__cpo5crendE,@object
	.size		_ZN34_INTERNAL_9ed45a8f_4_k_cu_82ea59474cuda3std3__45__cpo5crendE,(_ZN34_INTERNAL_9ed45a8f_4_k_cu_82ea59474cuda3std6ranges3__45__cpo4prevE - _ZN34_INTERNAL_9ed45a8f_4_k_cu_82ea59474cuda3std3__45__cpo5crendE)
_ZN34_INTERNAL_9ed45a8f_4_k_cu_82ea59474cuda3std3__45__cpo5crendE:
	.zero		1
	.type		_ZN34_INTERNAL_9ed45a8f_4_k_cu_82ea59474cuda3std6ranges3__45__cpo4prevE,@object
	.size		_ZN34_INTERNAL_9ed45a8f_4_k_cu_82ea59474cuda3std6ranges3__45__cpo4prevE,(_ZN34_INTERNAL_9ed45a8f_4_k_cu_82ea59474cuda3std6ranges3__45__cpo9iter_moveE - _ZN34_INTERNAL_9ed45a8f_4_k_cu_82ea59474cuda3std6ranges3__45__cpo4prevE)
_ZN34_INTERNAL_9ed45a8f_4_k_cu_82ea59474cuda3std6ranges3__45__cpo4prevE:
	.zero		1
	.type		_ZN34_INTERNAL_9ed45a8f_4_k_cu_82ea59474cuda3std6ranges3__45__cpo9iter_moveE,@object
	.size		_ZN34_INTERNAL_9ed45a8f_4_k_cu_82ea59474cuda3std6ranges3__45__cpo9iter_moveE,(_ZN34_INTERNAL_9ed45a8f_4_k_cu_82ea59476thrust24THRUST_300001_SM_1000_NS6system6detail10sequential3seqE - _ZN34_INTERNAL_9ed45a8f_4_k_cu_82ea59474cuda3std6ranges3__45__cpo9iter_moveE)
_ZN34_INTERNAL_9ed45a8f_4_k_cu_82ea59474cuda3std6ranges3__45__cpo9iter_moveE:
	.zero		1
	.type		_ZN34_INTERNAL_9ed45a8f_4_k_cu_82ea59476thrust24THRUST_300001_SM_1000_NS6system6detail10sequential3seqE,@object
	.size		_ZN34_INTERNAL_9ed45a8f_4_k_cu_82ea59476thrust24THRUST_300001_SM_1000_NS6system6detail10sequential3seqE,(.L_31 - _ZN34_INTERNAL_9ed45a8f_4_k_cu_82ea59476thrust24THRUST_300001_SM_1000_NS6system6detail10sequential3seqE)
_ZN34_INTERNAL_9ed45a8f_4_k_cu_82ea59476thrust24THRUST_300001_SM_1000_NS6system6detail10sequential3seqE:
	.zero		1
.L_31:


//--------------------- .nv.constant0._ZN3sim6kernelEPf --------------------------
	.section	.nv.constant0._ZN3sim6kernelEPf,"a",@progbits
	.sectionflags	@""
	.align	4
.nv.constant0._ZN3sim6kernelEPf:
	.zero		904


//--------------------- .nv.constant0._ZN3cub18CUB_300001_SM_10006detail8for_each13static_kernelINS2_12policy_hub_t12policy_500_tElN6thrust24THRUST_300001_SM_1000_NS8cuda_cub6__fill7functorINS7_6detail15normal_iteratorINS7_10device_ptrIfEEEEfEEEEvT0_T1_ --------------------------
	.section	.nv.constant0._ZN3cub18CUB_300001_SM_10006detail8for_each13static_kernelINS2_12policy_hub_t12policy_500_tElN6thrust24THRUST_300001_SM_1000_NS8cuda_cub6__fill7functorINS7_6detail15normal_iteratorINS7_10device_ptrIfEEEEfEEEEvT0_T1_,"a",@progbits
	.sectionflags	@""
	.align	4
.nv.constant0._ZN3cub18CUB_300001_SM_10006detail8for_each13static_kernelINS2_12policy_hub_t12policy_500_tElN6thrust24THRUST_300001_SM_1000_NS8cuda_cub6__fill7functorINS7_6detail15normal_iteratorINS7_10device_ptrIfEEEEfEEEEvT0_T1_:
	.zero		920


//--------------------- .nv.constant0._ZN3cub18CUB_300001_SM_10006detail8for_each13static_kernelINS2_12policy_hub_t12policy_500_tEmN6thrust24THRUST_300001_SM_1000_NS8cuda_cub20__uninitialized_fill7functorINS7_10device_ptrIfEEfEEEEvT0_T1_ --------------------------
	.section	.nv.constant0._ZN3cub18CUB_300001_SM_10006detail8for_each13static_kernelINS2_12policy_hub_t12policy_500_tEmN6thrust24THRUST_300001_SM_1000_NS8cuda_cub20__uninitialized_fill7functorINS7_10device_ptrIfEEfEEEEvT0_T1_,"a",@progbits
	.sectionflags	@""
	.align	4
.nv.constant0._ZN3cub18CUB_300001_SM_10006detail8for_each13static_kernelINS2_12policy_hub_t12policy_500_tEmN6thrust24THRUST_300001_SM_1000_NS8cuda_cub20__uninitialized_fill7functorINS7_10device_ptrIfEEfEEEEvT0_T1_:
	.zero		920


//--------------------- .nv.constant0._ZN3cub18CUB_300001_SM_10006detail8for_each13static_kernelINS2_12policy_hub_t12policy_500_tEmN6thrust24THRUST_300001_SM_1000_NS8cuda_cub6__fill7functorINS7_6detail15normal_iteratorINS7_10device_ptrIfEEEEfEEEEvT0_T1_ --------------------------
	.section	.nv.constant0._ZN3cub18CUB_300001_SM_10006detail8for_each13static_kernelINS2_12policy_hub_t12policy_500_tEmN6thrust24THRUST_300001_SM_1000_NS8cuda_cub6__fill7functorINS7_6detail15normal_iteratorINS7_10device_ptrIfEEEEfEEEEvT0_T1_,"a",@progbits
	.sectionflags	@""
	.align	4
.nv.constant0._ZN3cub18CUB_300001_SM_10006detail8for_each13static_kernelINS2_12policy_hub_t12policy_500_tEmN6thrust24THRUST_300001_SM_1000_NS8cuda_cub6__fill7functorINS7_6detail15normal_iteratorINS7_10device_ptrIfEEEEfEEEEvT0_T1_:
	.zero		920


//--------------------- .nv.constant0._ZN3cub18CUB_300001_SM_10006detail11EmptyKernelIvEEvv --------------------------
	.section	.nv.constant0._ZN3cub18CUB_300001_SM_10006detail11EmptyKernelIvEEvv,"a",@progbits
	.sectionflags	@""
	.align	4
.nv.constant0._ZN3cub18CUB_300001_SM_10006detail11EmptyKernelIvEEvv:
	.zero		896


//--------------------- SYMBOLS --------------------------

	.type		.nv.reservedSmem.offset0,@object
	.size		.nv.reservedSmem.offset0,0x4
